//
// Generated by NVIDIA NVVM Compiler
//
// Compiler Build ID: CL-36424714
// Cuda compilation tools, release 13.0, V13.0.88
// Based on NVVM 20.0.0
//

.version 9.0
.target sm_100
.address_size 64

	// .globl	_Z8matmulf8PiS_S_iiiS_S_
// _ZZ8matmulf8PiS_S_iiiS_S_E2ac has been demoted
// _ZZ8matmulf8PiS_S_iiiS_S_E2mc has been demoted
// _ZZ8matmulf8PiS_S_iiiS_S_E2As has been demoted
// _ZZ8matmulf8PiS_S_iiiS_S_E2Bs has been demoted

.visible .entry _Z8matmulf8PiS_S_iiiS_S_(
	.param .u64 .ptr .align 1 _Z8matmulf8PiS_S_iiiS_S__param_0,
	.param .u64 .ptr .align 1 _Z8matmulf8PiS_S_iiiS_S__param_1,
	.param .u64 .ptr .align 1 _Z8matmulf8PiS_S_iiiS_S__param_2,
	.param .u32 _Z8matmulf8PiS_S_iiiS_S__param_3,
	.param .u32 _Z8matmulf8PiS_S_iiiS_S__param_4,
	.param .u32 _Z8matmulf8PiS_S_iiiS_S__param_5,
	.param .u64 .ptr .align 1 _Z8matmulf8PiS_S_iiiS_S__param_6,
	.param .u64 .ptr .align 1 _Z8matmulf8PiS_S_iiiS_S__param_7
)
{
	.reg .pred 	%p<164>;
	.reg .b32 	%r<2623>;
	.reg .b64 	%rd<50>;
	// demoted variable
	.shared .align 4 .b8 _ZZ8matmulf8PiS_S_iiiS_S_E2ac[16384];
	// demoted variable
	.shared .align 4 .b8 _ZZ8matmulf8PiS_S_iiiS_S_E2mc[16384];
	// demoted variable
	.shared .align 4 .b8 _ZZ8matmulf8PiS_S_iiiS_S_E2As[1024];
	// demoted variable
	.shared .align 4 .b8 _ZZ8matmulf8PiS_S_iiiS_S_E2Bs[1024];
	ld.param.u64 	%rd2, [_Z8matmulf8PiS_S_iiiS_S__param_0];
	ld.param.u32 	%r475, [_Z8matmulf8PiS_S_iiiS_S__param_4];
	ld.param.u64 	%rd37, [_Z8matmulf8PiS_S_iiiS_S__param_6];
	ld.param.u64 	%rd38, [_Z8matmulf8PiS_S_iiiS_S__param_7];
	mov.u32 	%r476, %ctaid.x;
	mov.u32 	%r477, %ntid.x;
	mul.lo.s32 	%r1, %r476, %r477;
	mov.u32 	%r2, %tid.x;
	mov.u32 	%r478, %ctaid.y;
	mov.u32 	%r479, %ntid.y;
	mul.lo.s32 	%r3, %r478, %r479;
	mov.u32 	%r4, %tid.y;
	mad.lo.s32 	%r480, %r4, %r477, %r2;
	shr.s32 	%r481, %r475, 31;
	shr.u32 	%r482, %r481, 30;
	add.s32 	%r483, %r475, %r482;
	shr.s32 	%r5, %r483, 2;
	mul.wide.u32 	%rd39, %r480, 4;
	add.s64 	%rd5, %rd37, %rd39;
	// begin inline asm
	ld.global.cg.s32 %r442, [%rd5];
	// end inline asm
	shl.b32 	%r484, %r480, 2;
	mov.u32 	%r485, _ZZ8matmulf8PiS_S_iiiS_S_E2ac;
	add.s32 	%r486, %r485, %r484;
	st.shared.u32 	[%r486], %r442;
	add.s64 	%rd6, %rd38, %rd39;
	// begin inline asm
	ld.global.cg.s32 %r443, [%rd6];
	// end inline asm
	mov.u32 	%r487, _ZZ8matmulf8PiS_S_iiiS_S_E2mc;
	add.s32 	%r488, %r487, %r484;
	st.shared.u32 	[%r488], %r443;
	add.s64 	%rd7, %rd5, 1024;
	// begin inline asm
	ld.global.cg.s32 %r444, [%rd7];
	// end inline asm
	st.shared.u32 	[%r486+1024], %r444;
	add.s64 	%rd8, %rd6, 1024;
	// begin inline asm
	ld.global.cg.s32 %r445, [%rd8];
	// end inline asm
	st.shared.u32 	[%r488+1024], %r445;
	add.s64 	%rd9, %rd5, 2048;
	// begin inline asm
	ld.global.cg.s32 %r446, [%rd9];
	// end inline asm
	st.shared.u32 	[%r486+2048], %r446;
	add.s64 	%rd10, %rd6, 2048;
	// begin inline asm
	ld.global.cg.s32 %r447, [%rd10];
	// end inline asm
	st.shared.u32 	[%r488+2048], %r447;
	add.s64 	%rd11, %rd5, 3072;
	// begin inline asm
	ld.global.cg.s32 %r448, [%rd11];
	// end inline asm
	st.shared.u32 	[%r486+3072], %r448;
	add.s64 	%rd12, %rd6, 3072;
	// begin inline asm
	ld.global.cg.s32 %r449, [%rd12];
	// end inline asm
	st.shared.u32 	[%r488+3072], %r449;
	add.s64 	%rd13, %rd5, 4096;
	// begin inline asm
	ld.global.cg.s32 %r450, [%rd13];
	// end inline asm
	st.shared.u32 	[%r486+4096], %r450;
	add.s64 	%rd14, %rd6, 4096;
	// begin inline asm
	ld.global.cg.s32 %r451, [%rd14];
	// end inline asm
	st.shared.u32 	[%r488+4096], %r451;
	add.s64 	%rd15, %rd5, 5120;
	// begin inline asm
	ld.global.cg.s32 %r452, [%rd15];
	// end inline asm
	st.shared.u32 	[%r486+5120], %r452;
	add.s64 	%rd16, %rd6, 5120;
	// begin inline asm
	ld.global.cg.s32 %r453, [%rd16];
	// end inline asm
	st.shared.u32 	[%r488+5120], %r453;
	add.s64 	%rd17, %rd5, 6144;
	// begin inline asm
	ld.global.cg.s32 %r454, [%rd17];
	// end inline asm
	st.shared.u32 	[%r486+6144], %r454;
	add.s64 	%rd18, %rd6, 6144;
	// begin inline asm
	ld.global.cg.s32 %r455, [%rd18];
	// end inline asm
	st.shared.u32 	[%r488+6144], %r455;
	add.s64 	%rd19, %rd5, 7168;
	// begin inline asm
	ld.global.cg.s32 %r456, [%rd19];
	// end inline asm
	st.shared.u32 	[%r486+7168], %r456;
	add.s64 	%rd20, %rd6, 7168;
	// begin inline asm
	ld.global.cg.s32 %r457, [%rd20];
	// end inline asm
	st.shared.u32 	[%r488+7168], %r457;
	add.s64 	%rd21, %rd5, 8192;
	// begin inline asm
	ld.global.cg.s32 %r458, [%rd21];
	// end inline asm
	st.shared.u32 	[%r486+8192], %r458;
	add.s64 	%rd22, %rd6, 8192;
	// begin inline asm
	ld.global.cg.s32 %r459, [%rd22];
	// end inline asm
	st.shared.u32 	[%r488+8192], %r459;
	add.s64 	%rd23, %rd5, 9216;
	// begin inline asm
	ld.global.cg.s32 %r460, [%rd23];
	// end inline asm
	st.shared.u32 	[%r486+9216], %r460;
	add.s64 	%rd24, %rd6, 9216;
	// begin inline asm
	ld.global.cg.s32 %r461, [%rd24];
	// end inline asm
	st.shared.u32 	[%r488+9216], %r461;
	add.s64 	%rd25, %rd5, 10240;
	// begin inline asm
	ld.global.cg.s32 %r462, [%rd25];
	// end inline asm
	st.shared.u32 	[%r486+10240], %r462;
	add.s64 	%rd26, %rd6, 10240;
	// begin inline asm
	ld.global.cg.s32 %r463, [%rd26];
	// end inline asm
	st.shared.u32 	[%r488+10240], %r463;
	add.s64 	%rd27, %rd5, 11264;
	// begin inline asm
	ld.global.cg.s32 %r464, [%rd27];
	// end inline asm
	st.shared.u32 	[%r486+11264], %r464;
	add.s64 	%rd28, %rd6, 11264;
	// begin inline asm
	ld.global.cg.s32 %r465, [%rd28];
	// end inline asm
	st.shared.u32 	[%r488+11264], %r465;
	add.s64 	%rd29, %rd5, 12288;
	// begin inline asm
	ld.global.cg.s32 %r466, [%rd29];
	// end inline asm
	st.shared.u32 	[%r486+12288], %r466;
	add.s64 	%rd30, %rd6, 12288;
	// begin inline asm
	ld.global.cg.s32 %r467, [%rd30];
	// end inline asm
	st.shared.u32 	[%r488+12288], %r467;
	add.s64 	%rd31, %rd5, 13312;
	// begin inline asm
	ld.global.cg.s32 %r468, [%rd31];
	// end inline asm
	st.shared.u32 	[%r486+13312], %r468;
	add.s64 	%rd32, %rd6, 13312;
	// begin inline asm
	ld.global.cg.s32 %r469, [%rd32];
	// end inline asm
	st.shared.u32 	[%r488+13312], %r469;
	add.s64 	%rd33, %rd5, 14336;
	// begin inline asm
	ld.global.cg.s32 %r470, [%rd33];
	// end inline asm
	st.shared.u32 	[%r486+14336], %r470;
	add.s64 	%rd34, %rd6, 14336;
	// begin inline asm
	ld.global.cg.s32 %r471, [%rd34];
	// end inline asm
	st.shared.u32 	[%r488+14336], %r471;
	add.s64 	%rd35, %rd5, 15360;
	// begin inline asm
	ld.global.cg.s32 %r472, [%rd35];
	// end inline asm
	st.shared.u32 	[%r486+15360], %r472;
	add.s64 	%rd36, %rd6, 15360;
	// begin inline asm
	ld.global.cg.s32 %r473, [%rd36];
	// end inline asm
	st.shared.u32 	[%r488+15360], %r473;
	bar.sync 	0;
	setp.lt.s32 	%p1, %r475, 4;
	mov.b32 	%r2622, 0;
	@%p1 bra 	$L__BB0_325;
	shr.u32 	%r490, %r2, 3;
	shl.b32 	%r491, %r4, 2;
	add.s32 	%r492, %r491, %r490;
	and.b32  	%r493, %r2, 7;
	add.s32 	%r494, %r492, %r1;
	mad.lo.s32 	%r6, %r5, %r494, %r493;
	shl.b32 	%r495, %r492, 5;
	shl.b32 	%r496, %r2, 2;
	and.b32  	%r497, %r496, 28;
	or.b32  	%r498, %r495, %r497;
	mov.u32 	%r499, _ZZ8matmulf8PiS_S_iiiS_S_E2As;
	add.s32 	%r7, %r499, %r498;
	shl.b32 	%r500, %r3, 2;
	add.s32 	%r501, %r492, %r500;
	mad.lo.s32 	%r8, %r5, %r501, %r493;
	mov.u32 	%r502, _ZZ8matmulf8PiS_S_iiiS_S_E2Bs;
	add.s32 	%r9, %r502, %r498;
	shl.b32 	%r503, %r2, 5;
	add.s32 	%r10, %r499, %r503;
	shl.b32 	%r504, %r4, 4;
	add.s32 	%r11, %r502, %r504;
	cvta.to.global.u64 	%rd1, %rd2;
	mov.b32 	%r2583, 0;
	mov.u32 	%r2622, %r2583;
$L__BB0_2:
	ld.param.u64 	%rd48, [_Z8matmulf8PiS_S_iiiS_S__param_1];
	add.s32 	%r507, %r6, %r2583;
	mul.wide.s32 	%rd40, %r507, 4;
	add.s64 	%rd41, %rd1, %rd40;
	ld.global.nc.u32 	%r508, [%rd41];
	st.shared.u32 	[%r7], %r508;
	add.s32 	%r509, %r8, %r2583;
	cvta.to.global.u64 	%rd42, %rd48;
	mul.wide.s32 	%rd43, %r509, 4;
	add.s64 	%rd44, %rd42, %rd43;
	ld.global.nc.u32 	%r510, [%rd44];
	st.shared.u32 	[%r9], %r510;
	bar.sync 	0;
	mov.b32 	%r2586, 0;
	mov.b32 	%r2585, 8;
	mov.u32 	%r2587, %r2586;
	mov.u32 	%r2588, %r2586;
	mov.u32 	%r2589, %r2586;
$L__BB0_3:
	add.s32 	%r511, %r10, %r2585;
	ld.shared.u32 	%r19, [%r511+-8];
	add.s32 	%r20, %r11, %r2585;
	ld.shared.u32 	%r21, [%r20+-8];
	shl.b32 	%r512, %r19, 7;
	and.b32  	%r22, %r512, 16256;
	and.b32  	%r513, %r21, 124;
	or.b32  	%r514, %r22, %r513;
	mov.u32 	%r515, _ZZ8matmulf8PiS_S_iiiS_S_E2mc;
	add.s32 	%r516, %r515, %r514;
	ld.shared.u32 	%r517, [%r516];
	shl.b32 	%r518, %r21, 3;
	and.b32  	%r519, %r518, 24;
	shr.s32 	%r23, %r517, %r519;
	and.b32  	%r520, %r23, 255;
	xor.b32  	%r521, %r19, %r21;
	and.b32  	%r522, %r521, 128;
	or.b32  	%r24, %r520, %r522;
	xor.b32  	%r523, %r24, %r2589;
	and.b32  	%r524, %r523, 128;
	setp.eq.s32 	%p2, %r524, 0;
	@%p2 bra 	$L__BB0_12;
	xor.b32  	%r526, %r23, %r2589;
	and.b32  	%r527, %r526, 127;
	setp.eq.s32 	%p3, %r527, 0;
	mov.b32 	%r2590, 0;
	@%p3 bra 	$L__BB0_13;
	and.b32  	%r528, %r24, 128;
	setp.eq.s32 	%p4, %r528, 0;
	@%p4 bra 	$L__BB0_9;
	and.b32  	%r25, %r2589, 127;
	and.b32  	%r26, %r23, 127;
	setp.le.u32 	%p5, %r25, %r26;
	@%p5 bra 	$L__BB0_8;
	shl.b32 	%r539, %r25, 7;
	or.b32  	%r540, %r26, %r539;
	and.b32  	%r541, %r540, 16380;
	mov.u32 	%r542, _ZZ8matmulf8PiS_S_iiiS_S_E2ac;
	add.s32 	%r543, %r542, %r541;
	ld.shared.u32 	%r544, [%r543];
	shl.b32 	%r545, %r26, 3;
	and.b32  	%r546, %r545, 24;
	shr.s32 	%r547, %r544, %r546;
	and.b32  	%r2590, %r547, 255;
	bra.uni 	$L__BB0_13;
$L__BB0_8:
	shl.b32 	%r529, %r26, 7;
	or.b32  	%r530, %r529, %r25;
	and.b32  	%r531, %r530, 16380;
	mov.u32 	%r532, _ZZ8matmulf8PiS_S_iiiS_S_E2ac;
	add.s32 	%r533, %r532, %r531;
	ld.shared.u32 	%r534, [%r533];
	shl.b32 	%r535, %r25, 3;
	and.b32  	%r536, %r535, 24;
	shr.s32 	%r537, %r534, %r536;
	and.b32  	%r538, %r537, 255;
	xor.b32  	%r2590, %r538, 128;
	bra.uni 	$L__BB0_13;
$L__BB0_9:
	and.b32  	%r29, %r23, 127;
	and.b32  	%r30, %r2589, 127;
	setp.le.u32 	%p6, %r29, %r30;
	@%p6 bra 	$L__BB0_11;
	shl.b32 	%r558, %r29, 7;
	or.b32  	%r559, %r558, %r30;
	and.b32  	%r560, %r559, 16380;
	mov.u32 	%r561, _ZZ8matmulf8PiS_S_iiiS_S_E2ac;
	add.s32 	%r562, %r561, %r560;
	ld.shared.u32 	%r563, [%r562];
	shl.b32 	%r564, %r30, 3;
	and.b32  	%r565, %r564, 24;
	shr.s32 	%r566, %r563, %r565;
	and.b32  	%r2590, %r566, 255;
	bra.uni 	$L__BB0_13;
$L__BB0_11:
	shl.b32 	%r548, %r30, 7;
	or.b32  	%r549, %r29, %r548;
	and.b32  	%r550, %r549, 16380;
	mov.u32 	%r551, _ZZ8matmulf8PiS_S_iiiS_S_E2ac;
	add.s32 	%r552, %r551, %r550;
	ld.shared.u32 	%r553, [%r552];
	shl.b32 	%r554, %r29, 3;
	and.b32  	%r555, %r554, 24;
	shr.s32 	%r556, %r553, %r555;
	and.b32  	%r557, %r556, 255;
	xor.b32  	%r2590, %r557, 128;
	bra.uni 	$L__BB0_13;
$L__BB0_12:
	and.b32  	%r567, %r23, 127;
	and.b32  	%r568, %r2589, 127;
	max.u32 	%r569, %r567, %r568;
	min.u32 	%r570, %r567, %r568;
	shl.b32 	%r571, %r570, 7;
	or.b32  	%r572, %r571, %r569;
	and.b32  	%r573, %r572, 16380;
	mov.u32 	%r574, _ZZ8matmulf8PiS_S_iiiS_S_E2ac;
	add.s32 	%r575, %r574, %r573;
	ld.shared.u32 	%r576, [%r575];
	shl.b32 	%r577, %r569, 3;
	and.b32  	%r578, %r577, 24;
	shr.s32 	%r579, %r576, %r578;
	and.b32  	%r580, %r579, 255;
	and.b32  	%r581, %r24, 128;
	or.b32  	%r2590, %r580, %r581;
$L__BB0_13:
	shr.s32 	%r35, %r19, 8;
	shr.s32 	%r582, %r21, 8;
	shr.s32 	%r36, %r2589, 8;
	shl.b32 	%r583, %r35, 7;
	and.b32  	%r37, %r583, 16256;
	and.b32  	%r584, %r582, 124;
	or.b32  	%r585, %r37, %r584;
	mov.u32 	%r586, _ZZ8matmulf8PiS_S_iiiS_S_E2mc;
	add.s32 	%r587, %r586, %r585;
	ld.shared.u32 	%r588, [%r587];
	shl.b32 	%r589, %r582, 3;
	and.b32  	%r590, %r589, 24;
	shr.s32 	%r38, %r588, %r590;
	and.b32  	%r591, %r38, 255;
	xor.b32  	%r592, %r35, %r582;
	and.b32  	%r593, %r592, 128;
	or.b32  	%r39, %r591, %r593;
	xor.b32  	%r594, %r39, %r36;
	and.b32  	%r595, %r594, 128;
	setp.eq.s32 	%p7, %r595, 0;
	@%p7 bra 	$L__BB0_22;
	xor.b32  	%r597, %r38, %r36;
	and.b32  	%r598, %r597, 127;
	setp.eq.s32 	%p8, %r598, 0;
	mov.b32 	%r2591, 0;
	@%p8 bra 	$L__BB0_23;
	and.b32  	%r599, %r39, 128;
	setp.eq.s32 	%p9, %r599, 0;
	@%p9 bra 	$L__BB0_19;
	and.b32  	%r40, %r36, 127;
	and.b32  	%r41, %r38, 127;
	setp.gt.u32 	%p10, %r40, %r41;
	@%p10 bra 	$L__BB0_18;
	shl.b32 	%r600, %r41, 7;
	or.b32  	%r601, %r600, %r40;
	and.b32  	%r602, %r601, 16380;
	mov.u32 	%r603, _ZZ8matmulf8PiS_S_iiiS_S_E2ac;
	add.s32 	%r604, %r603, %r602;
	ld.shared.u32 	%r605, [%r604];
	shl.b32 	%r606, %r40, 3;
	and.b32  	%r607, %r606, 24;
	shr.s32 	%r608, %r605, %r607;
	and.b32  	%r609, %r608, 255;
	xor.b32  	%r2591, %r609, 128;
	bra.uni 	$L__BB0_23;
$L__BB0_18:
	shl.b32 	%r610, %r40, 7;
	or.b32  	%r611, %r41, %r610;
	and.b32  	%r612, %r611, 16380;
	mov.u32 	%r613, _ZZ8matmulf8PiS_S_iiiS_S_E2ac;
	add.s32 	%r614, %r613, %r612;
	ld.shared.u32 	%r615, [%r614];
	shl.b32 	%r616, %r41, 3;
	and.b32  	%r617, %r616, 24;
	shr.s32 	%r618, %r615, %r617;
	and.b32  	%r2591, %r618, 255;
	bra.uni 	$L__BB0_23;
$L__BB0_19:
	and.b32  	%r44, %r38, 127;
	and.b32  	%r45, %r36, 127;
	setp.gt.u32 	%p11, %r44, %r45;
	@%p11 bra 	$L__BB0_21;
	shl.b32 	%r619, %r45, 7;
	or.b32  	%r620, %r44, %r619;
	and.b32  	%r621, %r620, 16380;
	mov.u32 	%r622, _ZZ8matmulf8PiS_S_iiiS_S_E2ac;
	add.s32 	%r623, %r622, %r621;
	ld.shared.u32 	%r624, [%r623];
	shl.b32 	%r625, %r44, 3;
	and.b32  	%r626, %r625, 24;
	shr.s32 	%r627, %r624, %r626;
	and.b32  	%r628, %r627, 255;
	xor.b32  	%r2591, %r628, 128;
	bra.uni 	$L__BB0_23;
$L__BB0_21:
	shl.b32 	%r629, %r44, 7;
	or.b32  	%r630, %r629, %r45;
	and.b32  	%r631, %r630, 16380;
	mov.u32 	%r632, _ZZ8matmulf8PiS_S_iiiS_S_E2ac;
	add.s32 	%r633, %r632, %r631;
	ld.shared.u32 	%r634, [%r633];
	shl.b32 	%r635, %r45, 3;
	and.b32  	%r636, %r635, 24;
	shr.s32 	%r637, %r634, %r636;
	and.b32  	%r2591, %r637, 255;
	bra.uni 	$L__BB0_23;
$L__BB0_22:
	and.b32  	%r638, %r38, 127;
	and.b32  	%r639, %r36, 127;
	max.u32 	%r640, %r638, %r639;
	min.u32 	%r641, %r638, %r639;
	shl.b32 	%r642, %r641, 7;
	or.b32  	%r643, %r642, %r640;
	and.b32  	%r644, %r643, 16380;
	mov.u32 	%r645, _ZZ8matmulf8PiS_S_iiiS_S_E2ac;
	add.s32 	%r646, %r645, %r644;
	ld.shared.u32 	%r647, [%r646];
	shl.b32 	%r648, %r640, 3;
	and.b32  	%r649, %r648, 24;
	shr.s32 	%r650, %r647, %r649;
	and.b32  	%r651, %r650, 255;
	and.b32  	%r652, %r39, 128;
	or.b32  	%r2591, %r651, %r652;
$L__BB0_23:
	shl.b32 	%r50, %r2591, 8;
	shr.s32 	%r51, %r19, 16;
	shr.s32 	%r653, %r21, 16;
	shr.s32 	%r52, %r2589, 16;
	shl.b32 	%r654, %r51, 7;
	and.b32  	%r53, %r654, 16256;
	and.b32  	%r655, %r653, 124;
	or.b32  	%r656, %r53, %r655;
	mov.u32 	%r657, _ZZ8matmulf8PiS_S_iiiS_S_E2mc;
	add.s32 	%r658, %r657, %r656;
	ld.shared.u32 	%r659, [%r658];
	shl.b32 	%r660, %r653, 3;
	and.b32  	%r661, %r660, 24;
	shr.s32 	%r54, %r659, %r661;
	and.b32  	%r662, %r54, 255;
	xor.b32  	%r663, %r51, %r653;
	and.b32  	%r664, %r663, 128;
	or.b32  	%r55, %r662, %r664;
	xor.b32  	%r665, %r55, %r52;
	and.b32  	%r666, %r665, 128;
	setp.eq.s32 	%p12, %r666, 0;
	@%p12 bra 	$L__BB0_32;
	xor.b32  	%r668, %r54, %r52;
	and.b32  	%r669, %r668, 127;
	setp.eq.s32 	%p13, %r669, 0;
	mov.b32 	%r2592, 0;
	@%p13 bra 	$L__BB0_33;
	and.b32  	%r670, %r55, 128;
	setp.eq.s32 	%p14, %r670, 0;
	@%p14 bra 	$L__BB0_29;
	and.b32  	%r56, %r52, 127;
	and.b32  	%r57, %r54, 127;
	setp.gt.u32 	%p15, %r56, %r57;
	@%p15 bra 	$L__BB0_28;
	shl.b32 	%r671, %r57, 7;
	or.b32  	%r672, %r671, %r56;
	and.b32  	%r673, %r672, 16380;
	mov.u32 	%r674, _ZZ8matmulf8PiS_S_iiiS_S_E2ac;
	add.s32 	%r675, %r674, %r673;
	ld.shared.u32 	%r676, [%r675];
	shl.b32 	%r677, %r56, 3;
	and.b32  	%r678, %r677, 24;
	shr.s32 	%r679, %r676, %r678;
	and.b32  	%r680, %r679, 255;
	xor.b32  	%r2592, %r680, 128;
	bra.uni 	$L__BB0_33;
$L__BB0_28:
	shl.b32 	%r681, %r56, 7;
	or.b32  	%r682, %r57, %r681;
	and.b32  	%r683, %r682, 16380;
	mov.u32 	%r684, _ZZ8matmulf8PiS_S_iiiS_S_E2ac;
	add.s32 	%r685, %r684, %r683;
	ld.shared.u32 	%r686, [%r685];
	shl.b32 	%r687, %r57, 3;
	and.b32  	%r688, %r687, 24;
	shr.s32 	%r689, %r686, %r688;
	and.b32  	%r2592, %r689, 255;
	bra.uni 	$L__BB0_33;
$L__BB0_29:
	and.b32  	%r60, %r54, 127;
	and.b32  	%r61, %r52, 127;
	setp.gt.u32 	%p16, %r60, %r61;
	@%p16 bra 	$L__BB0_31;
	shl.b32 	%r690, %r61, 7;
	or.b32  	%r691, %r60, %r690;
	and.b32  	%r692, %r691, 16380;
	mov.u32 	%r693, _ZZ8matmulf8PiS_S_iiiS_S_E2ac;
	add.s32 	%r694, %r693, %r692;
	ld.shared.u32 	%r695, [%r694];
	shl.b32 	%r696, %r60, 3;
	and.b32  	%r697, %r696, 24;
	shr.s32 	%r698, %r695, %r697;
	and.b32  	%r699, %r698, 255;
	xor.b32  	%r2592, %r699, 128;
	bra.uni 	$L__BB0_33;
$L__BB0_31:
	shl.b32 	%r700, %r60, 7;
	or.b32  	%r701, %r700, %r61;
	and.b32  	%r702, %r701, 16380;
	mov.u32 	%r703, _ZZ8matmulf8PiS_S_iiiS_S_E2ac;
	add.s32 	%r704, %r703, %r702;
	ld.shared.u32 	%r705, [%r704];
	shl.b32 	%r706, %r61, 3;
	and.b32  	%r707, %r706, 24;
	shr.s32 	%r708, %r705, %r707;
	and.b32  	%r2592, %r708, 255;
	bra.uni 	$L__BB0_33;
$L__BB0_32:
	and.b32  	%r709, %r54, 127;
	and.b32  	%r710, %r52, 127;
	max.u32 	%r711, %r709, %r710;
	min.u32 	%r712, %r709, %r710;
	shl.b32 	%r713, %r712, 7;
	or.b32  	%r714, %r713, %r711;
	and.b32  	%r715, %r714, 16380;
	mov.u32 	%r716, _ZZ8matmulf8PiS_S_iiiS_S_E2ac;
	add.s32 	%r717, %r716, %r715;
	ld.shared.u32 	%r718, [%r717];
	shl.b32 	%r719, %r711, 3;
	and.b32  	%r720, %r719, 24;
	shr.s32 	%r721, %r718, %r720;
	and.b32  	%r722, %r721, 255;
	and.b32  	%r723, %r55, 128;
	or.b32  	%r2592, %r722, %r723;
$L__BB0_33:
	shr.s32 	%r66, %r19, 24;
	shr.s32 	%r724, %r21, 24;
	shr.s32 	%r67, %r2589, 24;
	shl.b32 	%r725, %r66, 7;
	and.b32  	%r68, %r725, 16256;
	and.b32  	%r726, %r724, 124;
	or.b32  	%r727, %r68, %r726;
	mov.u32 	%r728, _ZZ8matmulf8PiS_S_iiiS_S_E2mc;
	add.s32 	%r729, %r728, %r727;
	ld.shared.u32 	%r730, [%r729];
	shl.b32 	%r731, %r724, 3;
	and.b32  	%r732, %r731, 24;
	shr.s32 	%r69, %r730, %r732;
	and.b32  	%r733, %r69, 255;
	xor.b32  	%r734, %r66, %r724;
	and.b32  	%r735, %r734, 128;
	or.b32  	%r70, %r733, %r735;
	xor.b32  	%r736, %r70, %r67;
	and.b32  	%r737, %r736, 128;
	setp.eq.s32 	%p17, %r737, 0;
	@%p17 bra 	$L__BB0_42;
	xor.b32  	%r739, %r69, %r67;
	and.b32  	%r740, %r739, 127;
	setp.eq.s32 	%p18, %r740, 0;
	mov.b32 	%r2593, 0;
	@%p18 bra 	$L__BB0_43;
	and.b32  	%r741, %r70, 128;
	setp.eq.s32 	%p19, %r741, 0;
	@%p19 bra 	$L__BB0_39;
	and.b32  	%r71, %r67, 127;
	and.b32  	%r72, %r69, 127;
	setp.gt.u32 	%p20, %r71, %r72;
	@%p20 bra 	$L__BB0_38;
	shl.b32 	%r742, %r72, 7;
	or.b32  	%r743, %r742, %r71;
	and.b32  	%r744, %r743, 16380;
	mov.u32 	%r745, _ZZ8matmulf8PiS_S_iiiS_S_E2ac;
	add.s32 	%r746, %r745, %r744;
	ld.shared.u32 	%r747, [%r746];
	shl.b32 	%r748, %r71, 3;
	and.b32  	%r749, %r748, 24;
	shr.s32 	%r750, %r747, %r749;
	and.b32  	%r751, %r750, 255;
	xor.b32  	%r2593, %r751, 128;
	bra.uni 	$L__BB0_43;
$L__BB0_38:
	shl.b32 	%r752, %r71, 7;
	or.b32  	%r753, %r72, %r752;
	and.b32  	%r754, %r753, 16380;
	mov.u32 	%r755, _ZZ8matmulf8PiS_S_iiiS_S_E2ac;
	add.s32 	%r756, %r755, %r754;
	ld.shared.u32 	%r757, [%r756];
	shl.b32 	%r758, %r72, 3;
	and.b32  	%r759, %r758, 24;
	shr.s32 	%r760, %r757, %r759;
	and.b32  	%r2593, %r760, 255;
	bra.uni 	$L__BB0_43;
$L__BB0_39:
	and.b32  	%r75, %r69, 127;
	and.b32  	%r76, %r67, 127;
	setp.gt.u32 	%p21, %r75, %r76;
	@%p21 bra 	$L__BB0_41;
	shl.b32 	%r761, %r76, 7;
	or.b32  	%r762, %r75, %r761;
	and.b32  	%r763, %r762, 16380;
	mov.u32 	%r764, _ZZ8matmulf8PiS_S_iiiS_S_E2ac;
	add.s32 	%r765, %r764, %r763;
	ld.shared.u32 	%r766, [%r765];
	shl.b32 	%r767, %r75, 3;
	and.b32  	%r768, %r767, 24;
	shr.s32 	%r769, %r766, %r768;
	and.b32  	%r770, %r769, 255;
	xor.b32  	%r2593, %r770, 128;
	bra.uni 	$L__BB0_43;
$L__BB0_41:
	shl.b32 	%r771, %r75, 7;
	or.b32  	%r772, %r771, %r76;
	and.b32  	%r773, %r772, 16380;
	mov.u32 	%r774, _ZZ8matmulf8PiS_S_iiiS_S_E2ac;
	add.s32 	%r775, %r774, %r773;
	ld.shared.u32 	%r776, [%r775];
	shl.b32 	%r777, %r76, 3;
	and.b32  	%r778, %r777, 24;
	shr.s32 	%r779, %r776, %r778;
	and.b32  	%r2593, %r779, 255;
	bra.uni 	$L__BB0_43;
$L__BB0_42:
	and.b32  	%r780, %r69, 127;
	and.b32  	%r781, %r67, 127;
	max.u32 	%r782, %r780, %r781;
	min.u32 	%r783, %r780, %r781;
	shl.b32 	%r784, %r783, 7;
	or.b32  	%r785, %r784, %r782;
	and.b32  	%r786, %r785, 16380;
	mov.u32 	%r787, _ZZ8matmulf8PiS_S_iiiS_S_E2ac;
	add.s32 	%r788, %r787, %r786;
	ld.shared.u32 	%r789, [%r788];
	shl.b32 	%r790, %r782, 3;
	and.b32  	%r791, %r790, 24;
	shr.s32 	%r792, %r789, %r791;
	and.b32  	%r793, %r792, 255;
	and.b32  	%r794, %r70, 128;
	or.b32  	%r2593, %r793, %r794;
$L__BB0_43:
	shl.b32 	%r795, %r2593, 24;
	shl.b32 	%r796, %r2592, 16;
	or.b32  	%r797, %r796, %r795;
	or.b32  	%r798, %r50, %r2590;
	or.b32  	%r2589, %r797, %r798;
	ld.shared.u32 	%r82, [%r20+-4];
	and.b32  	%r799, %r82, 127;
	add.s32 	%r800, %r22, %r799;
	and.b32  	%r801, %r800, 32764;
	mov.u32 	%r802, _ZZ8matmulf8PiS_S_iiiS_S_E2mc;
	add.s32 	%r803, %r802, %r801;
	ld.shared.u32 	%r804, [%r803];
	shl.b32 	%r805, %r800, 3;
	and.b32  	%r806, %r805, 24;
	shr.s32 	%r83, %r804, %r806;
	and.b32  	%r807, %r83, 255;
	xor.b32  	%r808, %r19, %r82;
	and.b32  	%r809, %r808, 128;
	or.b32  	%r84, %r807, %r809;
	xor.b32  	%r810, %r84, %r2588;
	and.b32  	%r811, %r810, 128;
	setp.eq.s32 	%p22, %r811, 0;
	@%p22 bra 	$L__BB0_52;
	xor.b32  	%r813, %r83, %r2588;
	and.b32  	%r814, %r813, 127;
	setp.eq.s32 	%p23, %r814, 0;
	mov.b32 	%r2594, 0;
	@%p23 bra 	$L__BB0_53;
	and.b32  	%r815, %r84, 128;
	setp.eq.s32 	%p24, %r815, 0;
	@%p24 bra 	$L__BB0_49;
	and.b32  	%r85, %r2588, 127;
	and.b32  	%r86, %r83, 127;
	setp.gt.u32 	%p25, %r85, %r86;
	@%p25 bra 	$L__BB0_48;
	shl.b32 	%r816, %r86, 7;
	or.b32  	%r817, %r816, %r85;
	and.b32  	%r818, %r817, 16380;
	mov.u32 	%r819, _ZZ8matmulf8PiS_S_iiiS_S_E2ac;
	add.s32 	%r820, %r819, %r818;
	ld.shared.u32 	%r821, [%r820];
	shl.b32 	%r822, %r85, 3;
	and.b32  	%r823, %r822, 24;
	shr.s32 	%r824, %r821, %r823;
	and.b32  	%r825, %r824, 255;
	xor.b32  	%r2594, %r825, 128;
	bra.uni 	$L__BB0_53;
$L__BB0_48:
	shl.b32 	%r826, %r85, 7;
	or.b32  	%r827, %r86, %r826;
	and.b32  	%r828, %r827, 16380;
	mov.u32 	%r829, _ZZ8matmulf8PiS_S_iiiS_S_E2ac;
	add.s32 	%r830, %r829, %r828;
	ld.shared.u32 	%r831, [%r830];
	shl.b32 	%r832, %r86, 3;
	and.b32  	%r833, %r832, 24;
	shr.s32 	%r834, %r831, %r833;
	and.b32  	%r2594, %r834, 255;
	bra.uni 	$L__BB0_53;
$L__BB0_49:
	and.b32  	%r89, %r83, 127;
	and.b32  	%r90, %r2588, 127;
	setp.gt.u32 	%p26, %r89, %r90;
	@%p26 bra 	$L__BB0_51;
	shl.b32 	%r835, %r90, 7;
	or.b32  	%r836, %r89, %r835;
	and.b32  	%r837, %r836, 16380;
	mov.u32 	%r838, _ZZ8matmulf8PiS_S_iiiS_S_E2ac;
	add.s32 	%r839, %r838, %r837;
	ld.shared.u32 	%r840, [%r839];
	shl.b32 	%r841, %r89, 3;
	and.b32  	%r842, %r841, 24;
	shr.s32 	%r843, %r840, %r842;
	and.b32  	%r844, %r843, 255;
	xor.b32  	%r2594, %r844, 128;
	bra.uni 	$L__BB0_53;
$L__BB0_51:
	shl.b32 	%r845, %r89, 7;
	or.b32  	%r846, %r845, %r90;
	and.b32  	%r847, %r846, 16380;
	mov.u32 	%r848, _ZZ8matmulf8PiS_S_iiiS_S_E2ac;
	add.s32 	%r849, %r848, %r847;
	ld.shared.u32 	%r850, [%r849];
	shl.b32 	%r851, %r90, 3;
	and.b32  	%r852, %r851, 24;
	shr.s32 	%r853, %r850, %r852;
	and.b32  	%r2594, %r853, 255;
	bra.uni 	$L__BB0_53;
$L__BB0_52:
	and.b32  	%r854, %r83, 127;
	and.b32  	%r855, %r2588, 127;
	max.u32 	%r856, %r854, %r855;
	min.u32 	%r857, %r854, %r855;
	shl.b32 	%r858, %r857, 7;
	or.b32  	%r859, %r858, %r856;
	and.b32  	%r860, %r859, 16380;
	mov.u32 	%r861, _ZZ8matmulf8PiS_S_iiiS_S_E2ac;
	add.s32 	%r862, %r861, %r860;
	ld.shared.u32 	%r863, [%r862];
	shl.b32 	%r864, %r856, 3;
	and.b32  	%r865, %r864, 24;
	shr.s32 	%r866, %r863, %r865;
	and.b32  	%r867, %r866, 255;
	and.b32  	%r868, %r84, 128;
	or.b32  	%r2594, %r867, %r868;
$L__BB0_53:
	shr.s32 	%r869, %r82, 8;
	shr.s32 	%r95, %r2588, 8;
	and.b32  	%r870, %r869, 127;
	add.s32 	%r871, %r37, %r870;
	and.b32  	%r872, %r871, 32764;
	mov.u32 	%r873, _ZZ8matmulf8PiS_S_iiiS_S_E2mc;
	add.s32 	%r874, %r873, %r872;
	ld.shared.u32 	%r875, [%r874];
	shl.b32 	%r876, %r871, 3;
	and.b32  	%r877, %r876, 24;
	shr.s32 	%r96, %r875, %r877;
	and.b32  	%r878, %r96, 255;
	xor.b32  	%r879, %r35, %r869;
	and.b32  	%r880, %r879, 128;
	or.b32  	%r97, %r878, %r880;
	xor.b32  	%r881, %r97, %r95;
	and.b32  	%r882, %r881, 128;
	setp.eq.s32 	%p27, %r882, 0;
	@%p27 bra 	$L__BB0_62;
	xor.b32  	%r884, %r96, %r95;
	and.b32  	%r885, %r884, 127;
	setp.eq.s32 	%p28, %r885, 0;
	mov.b32 	%r2595, 0;
	@%p28 bra 	$L__BB0_63;
	and.b32  	%r886, %r97, 128;
	setp.eq.s32 	%p29, %r886, 0;
	@%p29 bra 	$L__BB0_59;
	and.b32  	%r98, %r95, 127;
	and.b32  	%r99, %r96, 127;
	setp.gt.u32 	%p30, %r98, %r99;
	@%p30 bra 	$L__BB0_58;
	shl.b32 	%r887, %r99, 7;
	or.b32  	%r888, %r887, %r98;
	and.b32  	%r889, %r888, 16380;
	mov.u32 	%r890, _ZZ8matmulf8PiS_S_iiiS_S_E2ac;
	add.s32 	%r891, %r890, %r889;
	ld.shared.u32 	%r892, [%r891];
	shl.b32 	%r893, %r98, 3;
	and.b32  	%r894, %r893, 24;
	shr.s32 	%r895, %r892, %r894;
	and.b32  	%r896, %r895, 255;
	xor.b32  	%r2595, %r896, 128;
	bra.uni 	$L__BB0_63;
$L__BB0_58:
	shl.b32 	%r897, %r98, 7;
	or.b32  	%r898, %r99, %r897;
	and.b32  	%r899, %r898, 16380;
	mov.u32 	%r900, _ZZ8matmulf8PiS_S_iiiS_S_E2ac;
	add.s32 	%r901, %r900, %r899;
	ld.shared.u32 	%r902, [%r901];
	shl.b32 	%r903, %r99, 3;
	and.b32  	%r904, %r903, 24;
	shr.s32 	%r905, %r902, %r904;
	and.b32  	%r2595, %r905, 255;
	bra.uni 	$L__BB0_63;
$L__BB0_59:
	and.b32  	%r102, %r96, 127;
	and.b32  	%r103, %r95, 127;
	setp.gt.u32 	%p31, %r102, %r103;
	@%p31 bra 	$L__BB0_61;
	shl.b32 	%r906, %r103, 7;
	or.b32  	%r907, %r102, %r906;
	and.b32  	%r908, %r907, 16380;
	mov.u32 	%r909, _ZZ8matmulf8PiS_S_iiiS_S_E2ac;
	add.s32 	%r910, %r909, %r908;
	ld.shared.u32 	%r911, [%r910];
	shl.b32 	%r912, %r102, 3;
	and.b32  	%r913, %r912, 24;
	shr.s32 	%r914, %r911, %r913;
	and.b32  	%r915, %r914, 255;
	xor.b32  	%r2595, %r915, 128;
	bra.uni 	$L__BB0_63;
$L__BB0_61:
	shl.b32 	%r916, %r102, 7;
	or.b32  	%r917, %r916, %r103;
	and.b32  	%r918, %r917, 16380;
	mov.u32 	%r919, _ZZ8matmulf8PiS_S_iiiS_S_E2ac;
	add.s32 	%r920, %r919, %r918;
	ld.shared.u32 	%r921, [%r920];
	shl.b32 	%r922, %r103, 3;
	and.b32  	%r923, %r922, 24;
	shr.s32 	%r924, %r921, %r923;
	and.b32  	%r2595, %r924, 255;
	bra.uni 	$L__BB0_63;
$L__BB0_62:
	and.b32  	%r925, %r96, 127;
	and.b32  	%r926, %r95, 127;
	max.u32 	%r927, %r925, %r926;
	min.u32 	%r928, %r925, %r926;
	shl.b32 	%r929, %r928, 7;
	or.b32  	%r930, %r929, %r927;
	and.b32  	%r931, %r930, 16380;
	mov.u32 	%r932, _ZZ8matmulf8PiS_S_iiiS_S_E2ac;
	add.s32 	%r933, %r932, %r931;
	ld.shared.u32 	%r934, [%r933];
	shl.b32 	%r935, %r927, 3;
	and.b32  	%r936, %r935, 24;
	shr.s32 	%r937, %r934, %r936;
	and.b32  	%r938, %r937, 255;
	and.b32  	%r939, %r97, 128;
	or.b32  	%r2595, %r938, %r939;
$L__BB0_63:
	shl.b32 	%r108, %r2595, 8;
	shr.s32 	%r940, %r82, 16;
	shr.s32 	%r109, %r2588, 16;
	and.b32  	%r941, %r940, 127;
	add.s32 	%r942, %r53, %r941;
	and.b32  	%r943, %r942, 32764;
	mov.u32 	%r944, _ZZ8matmulf8PiS_S_iiiS_S_E2mc;
	add.s32 	%r945, %r944, %r943;
	ld.shared.u32 	%r946, [%r945];
	shl.b32 	%r947, %r942, 3;
	and.b32  	%r948, %r947, 24;
	shr.s32 	%r110, %r946, %r948;
	and.b32  	%r949, %r110, 255;
	xor.b32  	%r950, %r51, %r940;
	and.b32  	%r951, %r950, 128;
	or.b32  	%r111, %r949, %r951;
	xor.b32  	%r952, %r111, %r109;
	and.b32  	%r953, %r952, 128;
	setp.eq.s32 	%p32, %r953, 0;
	@%p32 bra 	$L__BB0_72;
	xor.b32  	%r955, %r110, %r109;
	and.b32  	%r956, %r955, 127;
	setp.eq.s32 	%p33, %r956, 0;
	mov.b32 	%r2596, 0;
	@%p33 bra 	$L__BB0_73;
	and.b32  	%r957, %r111, 128;
	setp.eq.s32 	%p34, %r957, 0;
	@%p34 bra 	$L__BB0_69;
	and.b32  	%r112, %r109, 127;
	and.b32  	%r113, %r110, 127;
	setp.gt.u32 	%p35, %r112, %r113;
	@%p35 bra 	$L__BB0_68;
	shl.b32 	%r958, %r113, 7;
	or.b32  	%r959, %r958, %r112;
	and.b32  	%r960, %r959, 16380;
	mov.u32 	%r961, _ZZ8matmulf8PiS_S_iiiS_S_E2ac;
	add.s32 	%r962, %r961, %r960;
	ld.shared.u32 	%r963, [%r962];
	shl.b32 	%r964, %r112, 3;
	and.b32  	%r965, %r964, 24;
	shr.s32 	%r966, %r963, %r965;
	and.b32  	%r967, %r966, 255;
	xor.b32  	%r2596, %r967, 128;
	bra.uni 	$L__BB0_73;
$L__BB0_68:
	shl.b32 	%r968, %r112, 7;
	or.b32  	%r969, %r113, %r968;
	and.b32  	%r970, %r969, 16380;
	mov.u32 	%r971, _ZZ8matmulf8PiS_S_iiiS_S_E2ac;
	add.s32 	%r972, %r971, %r970;
	ld.shared.u32 	%r973, [%r972];
	shl.b32 	%r974, %r113, 3;
	and.b32  	%r975, %r974, 24;
	shr.s32 	%r976, %r973, %r975;
	and.b32  	%r2596, %r976, 255;
	bra.uni 	$L__BB0_73;
$L__BB0_69:
	and.b32  	%r116, %r110, 127;
	and.b32  	%r117, %r109, 127;
	setp.gt.u32 	%p36, %r116, %r117;
	@%p36 bra 	$L__BB0_71;
	shl.b32 	%r977, %r117, 7;
	or.b32  	%r978, %r116, %r977;
	and.b32  	%r979, %r978, 16380;
	mov.u32 	%r980, _ZZ8matmulf8PiS_S_iiiS_S_E2ac;
	add.s32 	%r981, %r980, %r979;
	ld.shared.u32 	%r982, [%r981];
	shl.b32 	%r983, %r116, 3;
	and.b32  	%r984, %r983, 24;
	shr.s32 	%r985, %r982, %r984;
	and.b32  	%r986, %r985, 255;
	xor.b32  	%r2596, %r986, 128;
	bra.uni 	$L__BB0_73;
$L__BB0_71:
	shl.b32 	%r987, %r116, 7;
	or.b32  	%r988, %r987, %r117;
	and.b32  	%r989, %r988, 16380;
	mov.u32 	%r990, _ZZ8matmulf8PiS_S_iiiS_S_E2ac;
	add.s32 	%r991, %r990, %r989;
	ld.shared.u32 	%r992, [%r991];
	shl.b32 	%r993, %r117, 3;
	and.b32  	%r994, %r993, 24;
	shr.s32 	%r995, %r992, %r994;
	and.b32  	%r2596, %r995, 255;
	bra.uni 	$L__BB0_73;
$L__BB0_72:
	and.b32  	%r996, %r110, 127;
	and.b32  	%r997, %r109, 127;
	max.u32 	%r998, %r996, %r997;
	min.u32 	%r999, %r996, %r997;
	shl.b32 	%r1000, %r999, 7;
	or.b32  	%r1001, %r1000, %r998;
	and.b32  	%r1002, %r1001, 16380;
	mov.u32 	%r1003, _ZZ8matmulf8PiS_S_iiiS_S_E2ac;
	add.s32 	%r1004, %r1003, %r1002;
	ld.shared.u32 	%r1005, [%r1004];
	shl.b32 	%r1006, %r998, 3;
	and.b32  	%r1007, %r1006, 24;
	shr.s32 	%r1008, %r1005, %r1007;
	and.b32  	%r1009, %r1008, 255;
	and.b32  	%r1010, %r111, 128;
	or.b32  	%r2596, %r1009, %r1010;
$L__BB0_73:
	shr.s32 	%r1011, %r82, 24;
	shr.s32 	%r122, %r2588, 24;
	and.b32  	%r1012, %r1011, 127;
	add.s32 	%r1013, %r68, %r1012;
	and.b32  	%r1014, %r1013, 32764;
	mov.u32 	%r1015, _ZZ8matmulf8PiS_S_iiiS_S_E2mc;
	add.s32 	%r1016, %r1015, %r1014;
	ld.shared.u32 	%r1017, [%r1016];
	shl.b32 	%r1018, %r1013, 3;
	and.b32  	%r1019, %r1018, 24;
	shr.s32 	%r123, %r1017, %r1019;
	and.b32  	%r1020, %r123, 255;
	xor.b32  	%r1021, %r66, %r1011;
	and.b32  	%r1022, %r1021, 128;
	or.b32  	%r124, %r1020, %r1022;
	xor.b32  	%r1023, %r124, %r122;
	and.b32  	%r1024, %r1023, 128;
	setp.eq.s32 	%p37, %r1024, 0;
	@%p37 bra 	$L__BB0_82;
	xor.b32  	%r1026, %r123, %r122;
	and.b32  	%r1027, %r1026, 127;
	setp.eq.s32 	%p38, %r1027, 0;
	mov.b32 	%r2597, 0;
	@%p38 bra 	$L__BB0_83;
	and.b32  	%r1028, %r124, 128;
	setp.eq.s32 	%p39, %r1028, 0;
	@%p39 bra 	$L__BB0_79;
	and.b32  	%r125, %r122, 127;
	and.b32  	%r126, %r123, 127;
	setp.gt.u32 	%p40, %r125, %r126;
	@%p40 bra 	$L__BB0_78;
	shl.b32 	%r1029, %r126, 7;
	or.b32  	%r1030, %r1029, %r125;
	and.b32  	%r1031, %r1030, 16380;
	mov.u32 	%r1032, _ZZ8matmulf8PiS_S_iiiS_S_E2ac;
	add.s32 	%r1033, %r1032, %r1031;
	ld.shared.u32 	%r1034, [%r1033];
	shl.b32 	%r1035, %r125, 3;
	and.b32  	%r1036, %r1035, 24;
	shr.s32 	%r1037, %r1034, %r1036;
	and.b32  	%r1038, %r1037, 255;
	xor.b32  	%r2597, %r1038, 128;
	bra.uni 	$L__BB0_83;
$L__BB0_78:
	shl.b32 	%r1039, %r125, 7;
	or.b32  	%r1040, %r126, %r1039;
	and.b32  	%r1041, %r1040, 16380;
	mov.u32 	%r1042, _ZZ8matmulf8PiS_S_iiiS_S_E2ac;
	add.s32 	%r1043, %r1042, %r1041;
	ld.shared.u32 	%r1044, [%r1043];
	shl.b32 	%r1045, %r126, 3;
	and.b32  	%r1046, %r1045, 24;
	shr.s32 	%r1047, %r1044, %r1046;
	and.b32  	%r2597, %r1047, 255;
	bra.uni 	$L__BB0_83;
$L__BB0_79:
	and.b32  	%r129, %r123, 127;
	and.b32  	%r130, %r122, 127;
	setp.gt.u32 	%p41, %r129, %r130;
	@%p41 bra 	$L__BB0_81;
	shl.b32 	%r1048, %r130, 7;
	or.b32  	%r1049, %r129, %r1048;
	and.b32  	%r1050, %r1049, 16380;
	mov.u32 	%r1051, _ZZ8matmulf8PiS_S_iiiS_S_E2ac;
	add.s32 	%r1052, %r1051, %r1050;
	ld.shared.u32 	%r1053, [%r1052];
	shl.b32 	%r1054, %r129, 3;
	and.b32  	%r1055, %r1054, 24;
	shr.s32 	%r1056, %r1053, %r1055;
	and.b32  	%r1057, %r1056, 255;
	xor.b32  	%r2597, %r1057, 128;
	bra.uni 	$L__BB0_83;
$L__BB0_81:
	shl.b32 	%r1058, %r129, 7;
	or.b32  	%r1059, %r1058, %r130;
	and.b32  	%r1060, %r1059, 16380;
	mov.u32 	%r1061, _ZZ8matmulf8PiS_S_iiiS_S_E2ac;
	add.s32 	%r1062, %r1061, %r1060;
	ld.shared.u32 	%r1063, [%r1062];
	shl.b32 	%r1064, %r130, 3;
	and.b32  	%r1065, %r1064, 24;
	shr.s32 	%r1066, %r1063, %r1065;
	and.b32  	%r2597, %r1066, 255;
	bra.uni 	$L__BB0_83;
$L__BB0_82:
	and.b32  	%r1067, %r123, 127;
	and.b32  	%r1068, %r122, 127;
	max.u32 	%r1069, %r1067, %r1068;
	min.u32 	%r1070, %r1067, %r1068;
	shl.b32 	%r1071, %r1070, 7;
	or.b32  	%r1072, %r1071, %r1069;
	and.b32  	%r1073, %r1072, 16380;
	mov.u32 	%r1074, _ZZ8matmulf8PiS_S_iiiS_S_E2ac;
	add.s32 	%r1075, %r1074, %r1073;
	ld.shared.u32 	%r1076, [%r1075];
	shl.b32 	%r1077, %r1069, 3;
	and.b32  	%r1078, %r1077, 24;
	shr.s32 	%r1079, %r1076, %r1078;
	and.b32  	%r1080, %r1079, 255;
	and.b32  	%r1081, %r124, 128;
	or.b32  	%r2597, %r1080, %r1081;
$L__BB0_83:
	shl.b32 	%r1082, %r2597, 24;
	shl.b32 	%r1083, %r2596, 16;
	or.b32  	%r1084, %r1083, %r1082;
	or.b32  	%r1085, %r108, %r2594;
	or.b32  	%r2588, %r1084, %r1085;
	ld.shared.u32 	%r136, [%r20];
	and.b32  	%r1086, %r136, 127;
	add.s32 	%r1087, %r22, %r1086;
	and.b32  	%r1088, %r1087, 32764;
	mov.u32 	%r1089, _ZZ8matmulf8PiS_S_iiiS_S_E2mc;
	add.s32 	%r1090, %r1089, %r1088;
	ld.shared.u32 	%r1091, [%r1090];
	shl.b32 	%r1092, %r1087, 3;
	and.b32  	%r1093, %r1092, 24;
	shr.s32 	%r137, %r1091, %r1093;
	and.b32  	%r1094, %r137, 255;
	xor.b32  	%r1095, %r19, %r136;
	and.b32  	%r1096, %r1095, 128;
	or.b32  	%r138, %r1094, %r1096;
	xor.b32  	%r1097, %r138, %r2587;
	and.b32  	%r1098, %r1097, 128;
	setp.eq.s32 	%p42, %r1098, 0;
	@%p42 bra 	$L__BB0_92;
	xor.b32  	%r1100, %r137, %r2587;
	and.b32  	%r1101, %r1100, 127;
	setp.eq.s32 	%p43, %r1101, 0;
	mov.b32 	%r2598, 0;
	@%p43 bra 	$L__BB0_93;
	and.b32  	%r1102, %r138, 128;
	setp.eq.s32 	%p44, %r1102, 0;
	@%p44 bra 	$L__BB0_89;
	and.b32  	%r139, %r2587, 127;
	and.b32  	%r140, %r137, 127;
	setp.gt.u32 	%p45, %r139, %r140;
	@%p45 bra 	$L__BB0_88;
	shl.b32 	%r1103, %r140, 7;
	or.b32  	%r1104, %r1103, %r139;
	and.b32  	%r1105, %r1104, 16380;
	mov.u32 	%r1106, _ZZ8matmulf8PiS_S_iiiS_S_E2ac;
	add.s32 	%r1107, %r1106, %r1105;
	ld.shared.u32 	%r1108, [%r1107];
	shl.b32 	%r1109, %r139, 3;
	and.b32  	%r1110, %r1109, 24;
	shr.s32 	%r1111, %r1108, %r1110;
	and.b32  	%r1112, %r1111, 255;
	xor.b32  	%r2598, %r1112, 128;
	bra.uni 	$L__BB0_93;
$L__BB0_88:
	shl.b32 	%r1113, %r139, 7;
	or.b32  	%r1114, %r140, %r1113;
	and.b32  	%r1115, %r1114, 16380;
	mov.u32 	%r1116, _ZZ8matmulf8PiS_S_iiiS_S_E2ac;
	add.s32 	%r1117, %r1116, %r1115;
	ld.shared.u32 	%r1118, [%r1117];
	shl.b32 	%r1119, %r140, 3;
	and.b32  	%r1120, %r1119, 24;
	shr.s32 	%r1121, %r1118, %r1120;
	and.b32  	%r2598, %r1121, 255;
	bra.uni 	$L__BB0_93;
$L__BB0_89:
	and.b32  	%r143, %r137, 127;
	and.b32  	%r144, %r2587, 127;
	setp.gt.u32 	%p46, %r143, %r144;
	@%p46 bra 	$L__BB0_91;
	shl.b32 	%r1122, %r144, 7;
	or.b32  	%r1123, %r143, %r1122;
	and.b32  	%r1124, %r1123, 16380;
	mov.u32 	%r1125, _ZZ8matmulf8PiS_S_iiiS_S_E2ac;
	add.s32 	%r1126, %r1125, %r1124;
	ld.shared.u32 	%r1127, [%r1126];
	shl.b32 	%r1128, %r143, 3;
	and.b32  	%r1129, %r1128, 24;
	shr.s32 	%r1130, %r1127, %r1129;
	and.b32  	%r1131, %r1130, 255;
	xor.b32  	%r2598, %r1131, 128;
	bra.uni 	$L__BB0_93;
$L__BB0_91:
	shl.b32 	%r1132, %r143, 7;
	or.b32  	%r1133, %r1132, %r144;
	and.b32  	%r1134, %r1133, 16380;
	mov.u32 	%r1135, _ZZ8matmulf8PiS_S_iiiS_S_E2ac;
	add.s32 	%r1136, %r1135, %r1134;
	ld.shared.u32 	%r1137, [%r1136];
	shl.b32 	%r1138, %r144, 3;
	and.b32  	%r1139, %r1138, 24;
	shr.s32 	%r1140, %r1137, %r1139;
	and.b32  	%r2598, %r1140, 255;
	bra.uni 	$L__BB0_93;
$L__BB0_92:
	and.b32  	%r1141, %r137, 127;
	and.b32  	%r1142, %r2587, 127;
	max.u32 	%r1143, %r1141, %r1142;
	min.u32 	%r1144, %r1141, %r1142;
	shl.b32 	%r1145, %r1144, 7;
	or.b32  	%r1146, %r1145, %r1143;
	and.b32  	%r1147, %r1146, 16380;
	mov.u32 	%r1148, _ZZ8matmulf8PiS_S_iiiS_S_E2ac;
	add.s32 	%r1149, %r1148, %r1147;
	ld.shared.u32 	%r1150, [%r1149];
	shl.b32 	%r1151, %r1143, 3;
	and.b32  	%r1152, %r1151, 24;
	shr.s32 	%r1153, %r1150, %r1152;
	and.b32  	%r1154, %r1153, 255;
	and.b32  	%r1155, %r138, 128;
	or.b32  	%r2598, %r1154, %r1155;
$L__BB0_93:
	shr.s32 	%r1156, %r136, 8;
	shr.s32 	%r149, %r2587, 8;
	and.b32  	%r1157, %r1156, 127;
	add.s32 	%r1158, %r37, %r1157;
	and.b32  	%r1159, %r1158, 32764;
	mov.u32 	%r1160, _ZZ8matmulf8PiS_S_iiiS_S_E2mc;
	add.s32 	%r1161, %r1160, %r1159;
	ld.shared.u32 	%r1162, [%r1161];
	shl.b32 	%r1163, %r1158, 3;
	and.b32  	%r1164, %r1163, 24;
	shr.s32 	%r150, %r1162, %r1164;
	and.b32  	%r1165, %r150, 255;
	xor.b32  	%r1166, %r35, %r1156;
	and.b32  	%r1167, %r1166, 128;
	or.b32  	%r151, %r1165, %r1167;
	xor.b32  	%r1168, %r151, %r149;
	and.b32  	%r1169, %r1168, 128;
	setp.eq.s32 	%p47, %r1169, 0;
	@%p47 bra 	$L__BB0_102;
	xor.b32  	%r1171, %r150, %r149;
	and.b32  	%r1172, %r1171, 127;
	setp.eq.s32 	%p48, %r1172, 0;
	mov.b32 	%r2599, 0;
	@%p48 bra 	$L__BB0_103;
	and.b32  	%r1173, %r151, 128;
	setp.eq.s32 	%p49, %r1173, 0;
	@%p49 bra 	$L__BB0_99;
	and.b32  	%r152, %r149, 127;
	and.b32  	%r153, %r150, 127;
	setp.gt.u32 	%p50, %r152, %r153;
	@%p50 bra 	$L__BB0_98;
	shl.b32 	%r1174, %r153, 7;
	or.b32  	%r1175, %r1174, %r152;
	and.b32  	%r1176, %r1175, 16380;
	mov.u32 	%r1177, _ZZ8matmulf8PiS_S_iiiS_S_E2ac;
	add.s32 	%r1178, %r1177, %r1176;
	ld.shared.u32 	%r1179, [%r1178];
	shl.b32 	%r1180, %r152, 3;
	and.b32  	%r1181, %r1180, 24;
	shr.s32 	%r1182, %r1179, %r1181;
	and.b32  	%r1183, %r1182, 255;
	xor.b32  	%r2599, %r1183, 128;
	bra.uni 	$L__BB0_103;
$L__BB0_98:
	shl.b32 	%r1184, %r152, 7;
	or.b32  	%r1185, %r153, %r1184;
	and.b32  	%r1186, %r1185, 16380;
	mov.u32 	%r1187, _ZZ8matmulf8PiS_S_iiiS_S_E2ac;
	add.s32 	%r1188, %r1187, %r1186;
	ld.shared.u32 	%r1189, [%r1188];
	shl.b32 	%r1190, %r153, 3;
	and.b32  	%r1191, %r1190, 24;
	shr.s32 	%r1192, %r1189, %r1191;
	and.b32  	%r2599, %r1192, 255;
	bra.uni 	$L__BB0_103;
$L__BB0_99:
	and.b32  	%r156, %r150, 127;
	and.b32  	%r157, %r149, 127;
	setp.gt.u32 	%p51, %r156, %r157;
	@%p51 bra 	$L__BB0_101;
	shl.b32 	%r1193, %r157, 7;
	or.b32  	%r1194, %r156, %r1193;
	and.b32  	%r1195, %r1194, 16380;
	mov.u32 	%r1196, _ZZ8matmulf8PiS_S_iiiS_S_E2ac;
	add.s32 	%r1197, %r1196, %r1195;
	ld.shared.u32 	%r1198, [%r1197];
	shl.b32 	%r1199, %r156, 3;
	and.b32  	%r1200, %r1199, 24;
	shr.s32 	%r1201, %r1198, %r1200;
	and.b32  	%r1202, %r1201, 255;
	xor.b32  	%r2599, %r1202, 128;
	bra.uni 	$L__BB0_103;
$L__BB0_101:
	shl.b32 	%r1203, %r156, 7;
	or.b32  	%r1204, %r1203, %r157;
	and.b32  	%r1205, %r1204, 16380;
	mov.u32 	%r1206, _ZZ8matmulf8PiS_S_iiiS_S_E2ac;
	add.s32 	%r1207, %r1206, %r1205;
	ld.shared.u32 	%r1208, [%r1207];
	shl.b32 	%r1209, %r157, 3;
	and.b32  	%r1210, %r1209, 24;
	shr.s32 	%r1211, %r1208, %r1210;
	and.b32  	%r2599, %r1211, 255;
	bra.uni 	$L__BB0_103;
$L__BB0_102:
	and.b32  	%r1212, %r150, 127;
	and.b32  	%r1213, %r149, 127;
	max.u32 	%r1214, %r1212, %r1213;
	min.u32 	%r1215, %r1212, %r1213;
	shl.b32 	%r1216, %r1215, 7;
	or.b32  	%r1217, %r1216, %r1214;
	and.b32  	%r1218, %r1217, 16380;
	mov.u32 	%r1219, _ZZ8matmulf8PiS_S_iiiS_S_E2ac;
	add.s32 	%r1220, %r1219, %r1218;
	ld.shared.u32 	%r1221, [%r1220];
	shl.b32 	%r1222, %r1214, 3;
	and.b32  	%r1223, %r1222, 24;
	shr.s32 	%r1224, %r1221, %r1223;
	and.b32  	%r1225, %r1224, 255;
	and.b32  	%r1226, %r151, 128;
	or.b32  	%r2599, %r1225, %r1226;
$L__BB0_103:
	shl.b32 	%r162, %r2599, 8;
	shr.s32 	%r1227, %r136, 16;
	shr.s32 	%r163, %r2587, 16;
	and.b32  	%r1228, %r1227, 127;
	add.s32 	%r1229, %r53, %r1228;
	and.b32  	%r1230, %r1229, 32764;
	mov.u32 	%r1231, _ZZ8matmulf8PiS_S_iiiS_S_E2mc;
	add.s32 	%r1232, %r1231, %r1230;
	ld.shared.u32 	%r1233, [%r1232];
	shl.b32 	%r1234, %r1229, 3;
	and.b32  	%r1235, %r1234, 24;
	shr.s32 	%r164, %r1233, %r1235;
	and.b32  	%r1236, %r164, 255;
	xor.b32  	%r1237, %r51, %r1227;
	and.b32  	%r1238, %r1237, 128;
	or.b32  	%r165, %r1236, %r1238;
	xor.b32  	%r1239, %r165, %r163;
	and.b32  	%r1240, %r1239, 128;
	setp.eq.s32 	%p52, %r1240, 0;
	@%p52 bra 	$L__BB0_112;
	xor.b32  	%r1242, %r164, %r163;
	and.b32  	%r1243, %r1242, 127;
	setp.eq.s32 	%p53, %r1243, 0;
	mov.b32 	%r2600, 0;
	@%p53 bra 	$L__BB0_113;
	and.b32  	%r1244, %r165, 128;
	setp.eq.s32 	%p54, %r1244, 0;
	@%p54 bra 	$L__BB0_109;
	and.b32  	%r166, %r163, 127;
	and.b32  	%r167, %r164, 127;
	setp.gt.u32 	%p55, %r166, %r167;
	@%p55 bra 	$L__BB0_108;
	shl.b32 	%r1245, %r167, 7;
	or.b32  	%r1246, %r1245, %r166;
	and.b32  	%r1247, %r1246, 16380;
	mov.u32 	%r1248, _ZZ8matmulf8PiS_S_iiiS_S_E2ac;
	add.s32 	%r1249, %r1248, %r1247;
	ld.shared.u32 	%r1250, [%r1249];
	shl.b32 	%r1251, %r166, 3;
	and.b32  	%r1252, %r1251, 24;
	shr.s32 	%r1253, %r1250, %r1252;
	and.b32  	%r1254, %r1253, 255;
	xor.b32  	%r2600, %r1254, 128;
	bra.uni 	$L__BB0_113;
$L__BB0_108:
	shl.b32 	%r1255, %r166, 7;
	or.b32  	%r1256, %r167, %r1255;
	and.b32  	%r1257, %r1256, 16380;
	mov.u32 	%r1258, _ZZ8matmulf8PiS_S_iiiS_S_E2ac;
	add.s32 	%r1259, %r1258, %r1257;
	ld.shared.u32 	%r1260, [%r1259];
	shl.b32 	%r1261, %r167, 3;
	and.b32  	%r1262, %r1261, 24;
	shr.s32 	%r1263, %r1260, %r1262;
	and.b32  	%r2600, %r1263, 255;
	bra.uni 	$L__BB0_113;
$L__BB0_109:
	and.b32  	%r170, %r164, 127;
	and.b32  	%r171, %r163, 127;
	setp.gt.u32 	%p56, %r170, %r171;
	@%p56 bra 	$L__BB0_111;
	shl.b32 	%r1264, %r171, 7;
	or.b32  	%r1265, %r170, %r1264;
	and.b32  	%r1266, %r1265, 16380;
	mov.u32 	%r1267, _ZZ8matmulf8PiS_S_iiiS_S_E2ac;
	add.s32 	%r1268, %r1267, %r1266;
	ld.shared.u32 	%r1269, [%r1268];
	shl.b32 	%r1270, %r170, 3;
	and.b32  	%r1271, %r1270, 24;
	shr.s32 	%r1272, %r1269, %r1271;
	and.b32  	%r1273, %r1272, 255;
	xor.b32  	%r2600, %r1273, 128;
	bra.uni 	$L__BB0_113;
$L__BB0_111:
	shl.b32 	%r1274, %r170, 7;
	or.b32  	%r1275, %r1274, %r171;
	and.b32  	%r1276, %r1275, 16380;
	mov.u32 	%r1277, _ZZ8matmulf8PiS_S_iiiS_S_E2ac;
	add.s32 	%r1278, %r1277, %r1276;
	ld.shared.u32 	%r1279, [%r1278];
	shl.b32 	%r1280, %r171, 3;
	and.b32  	%r1281, %r1280, 24;
	shr.s32 	%r1282, %r1279, %r1281;
	and.b32  	%r2600, %r1282, 255;
	bra.uni 	$L__BB0_113;
$L__BB0_112:
	and.b32  	%r1283, %r164, 127;
	and.b32  	%r1284, %r163, 127;
	max.u32 	%r1285, %r1283, %r1284;
	min.u32 	%r1286, %r1283, %r1284;
	shl.b32 	%r1287, %r1286, 7;
	or.b32  	%r1288, %r1287, %r1285;
	and.b32  	%r1289, %r1288, 16380;
	mov.u32 	%r1290, _ZZ8matmulf8PiS_S_iiiS_S_E2ac;
	add.s32 	%r1291, %r1290, %r1289;
	ld.shared.u32 	%r1292, [%r1291];
	shl.b32 	%r1293, %r1285, 3;
	and.b32  	%r1294, %r1293, 24;
	shr.s32 	%r1295, %r1292, %r1294;
	and.b32  	%r1296, %r1295, 255;
	and.b32  	%r1297, %r165, 128;
	or.b32  	%r2600, %r1296, %r1297;
$L__BB0_113:
	shr.s32 	%r1298, %r136, 24;
	shr.s32 	%r176, %r2587, 24;
	and.b32  	%r1299, %r1298, 127;
	add.s32 	%r1300, %r68, %r1299;
	and.b32  	%r1301, %r1300, 32764;
	mov.u32 	%r1302, _ZZ8matmulf8PiS_S_iiiS_S_E2mc;
	add.s32 	%r1303, %r1302, %r1301;
	ld.shared.u32 	%r1304, [%r1303];
	shl.b32 	%r1305, %r1300, 3;
	and.b32  	%r1306, %r1305, 24;
	shr.s32 	%r177, %r1304, %r1306;
	and.b32  	%r1307, %r177, 255;
	xor.b32  	%r1308, %r66, %r1298;
	and.b32  	%r1309, %r1308, 128;
	or.b32  	%r178, %r1307, %r1309;
	xor.b32  	%r1310, %r178, %r176;
	and.b32  	%r1311, %r1310, 128;
	setp.eq.s32 	%p57, %r1311, 0;
	@%p57 bra 	$L__BB0_122;
	xor.b32  	%r1313, %r177, %r176;
	and.b32  	%r1314, %r1313, 127;
	setp.eq.s32 	%p58, %r1314, 0;
	mov.b32 	%r2601, 0;
	@%p58 bra 	$L__BB0_123;
	and.b32  	%r1315, %r178, 128;
	setp.eq.s32 	%p59, %r1315, 0;
	@%p59 bra 	$L__BB0_119;
	and.b32  	%r179, %r176, 127;
	and.b32  	%r180, %r177, 127;
	setp.gt.u32 	%p60, %r179, %r180;
	@%p60 bra 	$L__BB0_118;
	shl.b32 	%r1316, %r180, 7;
	or.b32  	%r1317, %r1316, %r179;
	and.b32  	%r1318, %r1317, 16380;
	mov.u32 	%r1319, _ZZ8matmulf8PiS_S_iiiS_S_E2ac;
	add.s32 	%r1320, %r1319, %r1318;
	ld.shared.u32 	%r1321, [%r1320];
	shl.b32 	%r1322, %r179, 3;
	and.b32  	%r1323, %r1322, 24;
	shr.s32 	%r1324, %r1321, %r1323;
	and.b32  	%r1325, %r1324, 255;
	xor.b32  	%r2601, %r1325, 128;
	bra.uni 	$L__BB0_123;
$L__BB0_118:
	shl.b32 	%r1326, %r179, 7;
	or.b32  	%r1327, %r180, %r1326;
	and.b32  	%r1328, %r1327, 16380;
	mov.u32 	%r1329, _ZZ8matmulf8PiS_S_iiiS_S_E2ac;
	add.s32 	%r1330, %r1329, %r1328;
	ld.shared.u32 	%r1331, [%r1330];
	shl.b32 	%r1332, %r180, 3;
	and.b32  	%r1333, %r1332, 24;
	shr.s32 	%r1334, %r1331, %r1333;
	and.b32  	%r2601, %r1334, 255;
	bra.uni 	$L__BB0_123;
$L__BB0_119:
	and.b32  	%r183, %r177, 127;
	and.b32  	%r184, %r176, 127;
	setp.gt.u32 	%p61, %r183, %r184;
	@%p61 bra 	$L__BB0_121;
	shl.b32 	%r1335, %r184, 7;
	or.b32  	%r1336, %r183, %r1335;
	and.b32  	%r1337, %r1336, 16380;
	mov.u32 	%r1338, _ZZ8matmulf8PiS_S_iiiS_S_E2ac;
	add.s32 	%r1339, %r1338, %r1337;
	ld.shared.u32 	%r1340, [%r1339];
	shl.b32 	%r1341, %r183, 3;
	and.b32  	%r1342, %r1341, 24;
	shr.s32 	%r1343, %r1340, %r1342;
	and.b32  	%r1344, %r1343, 255;
	xor.b32  	%r2601, %r1344, 128;
	bra.uni 	$L__BB0_123;
$L__BB0_121:
	shl.b32 	%r1345, %r183, 7;
	or.b32  	%r1346, %r1345, %r184;
	and.b32  	%r1347, %r1346, 16380;
	mov.u32 	%r1348, _ZZ8matmulf8PiS_S_iiiS_S_E2ac;
	add.s32 	%r1349, %r1348, %r1347;
	ld.shared.u32 	%r1350, [%r1349];
	shl.b32 	%r1351, %r184, 3;
	and.b32  	%r1352, %r1351, 24;
	shr.s32 	%r1353, %r1350, %r1352;
	and.b32  	%r2601, %r1353, 255;
	bra.uni 	$L__BB0_123;
$L__BB0_122:
	and.b32  	%r1354, %r177, 127;
	and.b32  	%r1355, %r176, 127;
	max.u32 	%r1356, %r1354, %r1355;
	min.u32 	%r1357, %r1354, %r1355;
	shl.b32 	%r1358, %r1357, 7;
	or.b32  	%r1359, %r1358, %r1356;
	and.b32  	%r1360, %r1359, 16380;
	mov.u32 	%r1361, _ZZ8matmulf8PiS_S_iiiS_S_E2ac;
	add.s32 	%r1362, %r1361, %r1360;
	ld.shared.u32 	%r1363, [%r1362];
	shl.b32 	%r1364, %r1356, 3;
	and.b32  	%r1365, %r1364, 24;
	shr.s32 	%r1366, %r1363, %r1365;
	and.b32  	%r1367, %r1366, 255;
	and.b32  	%r1368, %r178, 128;
	or.b32  	%r2601, %r1367, %r1368;
$L__BB0_123:
	shl.b32 	%r1369, %r2601, 24;
	shl.b32 	%r1370, %r2600, 16;
	or.b32  	%r1371, %r1370, %r1369;
	or.b32  	%r1372, %r162, %r2598;
	or.b32  	%r2587, %r1371, %r1372;
	ld.shared.u32 	%r190, [%r20+4];
	and.b32  	%r1373, %r190, 127;
	add.s32 	%r1374, %r22, %r1373;
	and.b32  	%r1375, %r1374, 32764;
	mov.u32 	%r1376, _ZZ8matmulf8PiS_S_iiiS_S_E2mc;
	add.s32 	%r1377, %r1376, %r1375;
	ld.shared.u32 	%r1378, [%r1377];
	shl.b32 	%r1379, %r1374, 3;
	and.b32  	%r1380, %r1379, 24;
	shr.s32 	%r191, %r1378, %r1380;
	and.b32  	%r1381, %r191, 255;
	xor.b32  	%r1382, %r19, %r190;
	and.b32  	%r1383, %r1382, 128;
	or.b32  	%r192, %r1381, %r1383;
	xor.b32  	%r1384, %r192, %r2586;
	and.b32  	%r1385, %r1384, 128;
	setp.eq.s32 	%p62, %r1385, 0;
	@%p62 bra 	$L__BB0_132;
	xor.b32  	%r1387, %r191, %r2586;
	and.b32  	%r1388, %r1387, 127;
	setp.eq.s32 	%p63, %r1388, 0;
	mov.b32 	%r2602, 0;
	@%p63 bra 	$L__BB0_133;
	and.b32  	%r1389, %r192, 128;
	setp.eq.s32 	%p64, %r1389, 0;
	@%p64 bra 	$L__BB0_129;
	and.b32  	%r193, %r2586, 127;
	and.b32  	%r194, %r191, 127;
	setp.gt.u32 	%p65, %r193, %r194;
	@%p65 bra 	$L__BB0_128;
	shl.b32 	%r1390, %r194, 7;
	or.b32  	%r1391, %r1390, %r193;
	and.b32  	%r1392, %r1391, 16380;
	mov.u32 	%r1393, _ZZ8matmulf8PiS_S_iiiS_S_E2ac;
	add.s32 	%r1394, %r1393, %r1392;
	ld.shared.u32 	%r1395, [%r1394];
	shl.b32 	%r1396, %r193, 3;
	and.b32  	%r1397, %r1396, 24;
	shr.s32 	%r1398, %r1395, %r1397;
	and.b32  	%r1399, %r1398, 255;
	xor.b32  	%r2602, %r1399, 128;
	bra.uni 	$L__BB0_133;
$L__BB0_128:
	shl.b32 	%r1400, %r193, 7;
	or.b32  	%r1401, %r194, %r1400;
	and.b32  	%r1402, %r1401, 16380;
	mov.u32 	%r1403, _ZZ8matmulf8PiS_S_iiiS_S_E2ac;
	add.s32 	%r1404, %r1403, %r1402;
	ld.shared.u32 	%r1405, [%r1404];
	shl.b32 	%r1406, %r194, 3;
	and.b32  	%r1407, %r1406, 24;
	shr.s32 	%r1408, %r1405, %r1407;
	and.b32  	%r2602, %r1408, 255;
	bra.uni 	$L__BB0_133;
$L__BB0_129:
	and.b32  	%r197, %r191, 127;
	and.b32  	%r198, %r2586, 127;
	setp.gt.u32 	%p66, %r197, %r198;
	@%p66 bra 	$L__BB0_131;
	shl.b32 	%r1409, %r198, 7;
	or.b32  	%r1410, %r197, %r1409;
	and.b32  	%r1411, %r1410, 16380;
	mov.u32 	%r1412, _ZZ8matmulf8PiS_S_iiiS_S_E2ac;
	add.s32 	%r1413, %r1412, %r1411;
	ld.shared.u32 	%r1414, [%r1413];
	shl.b32 	%r1415, %r197, 3;
	and.b32  	%r1416, %r1415, 24;
	shr.s32 	%r1417, %r1414, %r1416;
	and.b32  	%r1418, %r1417, 255;
	xor.b32  	%r2602, %r1418, 128;
	bra.uni 	$L__BB0_133;
$L__BB0_131:
	shl.b32 	%r1419, %r197, 7;
	or.b32  	%r1420, %r1419, %r198;
	and.b32  	%r1421, %r1420, 16380;
	mov.u32 	%r1422, _ZZ8matmulf8PiS_S_iiiS_S_E2ac;
	add.s32 	%r1423, %r1422, %r1421;
	ld.shared.u32 	%r1424, [%r1423];
	shl.b32 	%r1425, %r198, 3;
	and.b32  	%r1426, %r1425, 24;
	shr.s32 	%r1427, %r1424, %r1426;
	and.b32  	%r2602, %r1427, 255;
	bra.uni 	$L__BB0_133;
$L__BB0_132:
	and.b32  	%r1428, %r191, 127;
	and.b32  	%r1429, %r2586, 127;
	max.u32 	%r1430, %r1428, %r1429;
	min.u32 	%r1431, %r1428, %r1429;
	shl.b32 	%r1432, %r1431, 7;
	or.b32  	%r1433, %r1432, %r1430;
	and.b32  	%r1434, %r1433, 16380;
	mov.u32 	%r1435, _ZZ8matmulf8PiS_S_iiiS_S_E2ac;
	add.s32 	%r1436, %r1435, %r1434;
	ld.shared.u32 	%r1437, [%r1436];
	shl.b32 	%r1438, %r1430, 3;
	and.b32  	%r1439, %r1438, 24;
	shr.s32 	%r1440, %r1437, %r1439;
	and.b32  	%r1441, %r1440, 255;
	and.b32  	%r1442, %r192, 128;
	or.b32  	%r2602, %r1441, %r1442;
$L__BB0_133:
	shr.s32 	%r1443, %r190, 8;
	shr.s32 	%r203, %r2586, 8;
	and.b32  	%r1444, %r1443, 127;
	add.s32 	%r1445, %r37, %r1444;
	and.b32  	%r1446, %r1445, 32764;
	mov.u32 	%r1447, _ZZ8matmulf8PiS_S_iiiS_S_E2mc;
	add.s32 	%r1448, %r1447, %r1446;
	ld.shared.u32 	%r1449, [%r1448];
	shl.b32 	%r1450, %r1445, 3;
	and.b32  	%r1451, %r1450, 24;
	shr.s32 	%r204, %r1449, %r1451;
	and.b32  	%r1452, %r204, 255;
	xor.b32  	%r1453, %r35, %r1443;
	and.b32  	%r1454, %r1453, 128;
	or.b32  	%r205, %r1452, %r1454;
	xor.b32  	%r1455, %r205, %r203;
	and.b32  	%r1456, %r1455, 128;
	setp.eq.s32 	%p67, %r1456, 0;
	@%p67 bra 	$L__BB0_142;
	xor.b32  	%r1458, %r204, %r203;
	and.b32  	%r1459, %r1458, 127;
	setp.eq.s32 	%p68, %r1459, 0;
	mov.b32 	%r2603, 0;
	@%p68 bra 	$L__BB0_143;
	and.b32  	%r1460, %r205, 128;
	setp.eq.s32 	%p69, %r1460, 0;
	@%p69 bra 	$L__BB0_139;
	and.b32  	%r206, %r203, 127;
	and.b32  	%r207, %r204, 127;
	setp.gt.u32 	%p70, %r206, %r207;
	@%p70 bra 	$L__BB0_138;
	shl.b32 	%r1461, %r207, 7;
	or.b32  	%r1462, %r1461, %r206;
	and.b32  	%r1463, %r1462, 16380;
	mov.u32 	%r1464, _ZZ8matmulf8PiS_S_iiiS_S_E2ac;
	add.s32 	%r1465, %r1464, %r1463;
	ld.shared.u32 	%r1466, [%r1465];
	shl.b32 	%r1467, %r206, 3;
	and.b32  	%r1468, %r1467, 24;
	shr.s32 	%r1469, %r1466, %r1468;
	and.b32  	%r1470, %r1469, 255;
	xor.b32  	%r2603, %r1470, 128;
	bra.uni 	$L__BB0_143;
$L__BB0_138:
	shl.b32 	%r1471, %r206, 7;
	or.b32  	%r1472, %r207, %r1471;
	and.b32  	%r1473, %r1472, 16380;
	mov.u32 	%r1474, _ZZ8matmulf8PiS_S_iiiS_S_E2ac;
	add.s32 	%r1475, %r1474, %r1473;
	ld.shared.u32 	%r1476, [%r1475];
	shl.b32 	%r1477, %r207, 3;
	and.b32  	%r1478, %r1477, 24;
	shr.s32 	%r1479, %r1476, %r1478;
	and.b32  	%r2603, %r1479, 255;
	bra.uni 	$L__BB0_143;
$L__BB0_139:
	and.b32  	%r210, %r204, 127;
	and.b32  	%r211, %r203, 127;
	setp.gt.u32 	%p71, %r210, %r211;
	@%p71 bra 	$L__BB0_141;
	shl.b32 	%r1480, %r211, 7;
	or.b32  	%r1481, %r210, %r1480;
	and.b32  	%r1482, %r1481, 16380;
	mov.u32 	%r1483, _ZZ8matmulf8PiS_S_iiiS_S_E2ac;
	add.s32 	%r1484, %r1483, %r1482;
	ld.shared.u32 	%r1485, [%r1484];
	shl.b32 	%r1486, %r210, 3;
	and.b32  	%r1487, %r1486, 24;
	shr.s32 	%r1488, %r1485, %r1487;
	and.b32  	%r1489, %r1488, 255;
	xor.b32  	%r2603, %r1489, 128;
	bra.uni 	$L__BB0_143;
$L__BB0_141:
	shl.b32 	%r1490, %r210, 7;
	or.b32  	%r1491, %r1490, %r211;
	and.b32  	%r1492, %r1491, 16380;
	mov.u32 	%r1493, _ZZ8matmulf8PiS_S_iiiS_S_E2ac;
	add.s32 	%r1494, %r1493, %r1492;
	ld.shared.u32 	%r1495, [%r1494];
	shl.b32 	%r1496, %r211, 3;
	and.b32  	%r1497, %r1496, 24;
	shr.s32 	%r1498, %r1495, %r1497;
	and.b32  	%r2603, %r1498, 255;
	bra.uni 	$L__BB0_143;
$L__BB0_142:
	and.b32  	%r1499, %r204, 127;
	and.b32  	%r1500, %r203, 127;
	max.u32 	%r1501, %r1499, %r1500;
	min.u32 	%r1502, %r1499, %r1500;
	shl.b32 	%r1503, %r1502, 7;
	or.b32  	%r1504, %r1503, %r1501;
	and.b32  	%r1505, %r1504, 16380;
	mov.u32 	%r1506, _ZZ8matmulf8PiS_S_iiiS_S_E2ac;
	add.s32 	%r1507, %r1506, %r1505;
	ld.shared.u32 	%r1508, [%r1507];
	shl.b32 	%r1509, %r1501, 3;
	and.b32  	%r1510, %r1509, 24;
	shr.s32 	%r1511, %r1508, %r1510;
	and.b32  	%r1512, %r1511, 255;
	and.b32  	%r1513, %r205, 128;
	or.b32  	%r2603, %r1512, %r1513;
$L__BB0_143:
	shl.b32 	%r216, %r2603, 8;
	shr.s32 	%r1514, %r190, 16;
	shr.s32 	%r217, %r2586, 16;
	and.b32  	%r1515, %r1514, 127;
	add.s32 	%r1516, %r53, %r1515;
	and.b32  	%r1517, %r1516, 32764;
	mov.u32 	%r1518, _ZZ8matmulf8PiS_S_iiiS_S_E2mc;
	add.s32 	%r1519, %r1518, %r1517;
	ld.shared.u32 	%r1520, [%r1519];
	shl.b32 	%r1521, %r1516, 3;
	and.b32  	%r1522, %r1521, 24;
	shr.s32 	%r218, %r1520, %r1522;
	and.b32  	%r1523, %r218, 255;
	xor.b32  	%r1524, %r51, %r1514;
	and.b32  	%r1525, %r1524, 128;
	or.b32  	%r219, %r1523, %r1525;
	xor.b32  	%r1526, %r219, %r217;
	and.b32  	%r1527, %r1526, 128;
	setp.eq.s32 	%p72, %r1527, 0;
	@%p72 bra 	$L__BB0_152;
	xor.b32  	%r1529, %r218, %r217;
	and.b32  	%r1530, %r1529, 127;
	setp.eq.s32 	%p73, %r1530, 0;
	mov.b32 	%r2604, 0;
	@%p73 bra 	$L__BB0_153;
	and.b32  	%r1531, %r219, 128;
	setp.eq.s32 	%p74, %r1531, 0;
	@%p74 bra 	$L__BB0_149;
	and.b32  	%r220, %r217, 127;
	and.b32  	%r221, %r218, 127;
	setp.gt.u32 	%p75, %r220, %r221;
	@%p75 bra 	$L__BB0_148;
	shl.b32 	%r1532, %r221, 7;
	or.b32  	%r1533, %r1532, %r220;
	and.b32  	%r1534, %r1533, 16380;
	mov.u32 	%r1535, _ZZ8matmulf8PiS_S_iiiS_S_E2ac;
	add.s32 	%r1536, %r1535, %r1534;
	ld.shared.u32 	%r1537, [%r1536];
	shl.b32 	%r1538, %r220, 3;
	and.b32  	%r1539, %r1538, 24;
	shr.s32 	%r1540, %r1537, %r1539;
	and.b32  	%r1541, %r1540, 255;
	xor.b32  	%r2604, %r1541, 128;
	bra.uni 	$L__BB0_153;
$L__BB0_148:
	shl.b32 	%r1542, %r220, 7;
	or.b32  	%r1543, %r221, %r1542;
	and.b32  	%r1544, %r1543, 16380;
	mov.u32 	%r1545, _ZZ8matmulf8PiS_S_iiiS_S_E2ac;
	add.s32 	%r1546, %r1545, %r1544;
	ld.shared.u32 	%r1547, [%r1546];
	shl.b32 	%r1548, %r221, 3;
	and.b32  	%r1549, %r1548, 24;
	shr.s32 	%r1550, %r1547, %r1549;
	and.b32  	%r2604, %r1550, 255;
	bra.uni 	$L__BB0_153;
$L__BB0_149:
	and.b32  	%r224, %r218, 127;
	and.b32  	%r225, %r217, 127;
	setp.gt.u32 	%p76, %r224, %r225;
	@%p76 bra 	$L__BB0_151;
	shl.b32 	%r1551, %r225, 7;
	or.b32  	%r1552, %r224, %r1551;
	and.b32  	%r1553, %r1552, 16380;
	mov.u32 	%r1554, _ZZ8matmulf8PiS_S_iiiS_S_E2ac;
	add.s32 	%r1555, %r1554, %r1553;
	ld.shared.u32 	%r1556, [%r1555];
	shl.b32 	%r1557, %r224, 3;
	and.b32  	%r1558, %r1557, 24;
	shr.s32 	%r1559, %r1556, %r1558;
	and.b32  	%r1560, %r1559, 255;
	xor.b32  	%r2604, %r1560, 128;
	bra.uni 	$L__BB0_153;
$L__BB0_151:
	shl.b32 	%r1561, %r224, 7;
	or.b32  	%r1562, %r1561, %r225;
	and.b32  	%r1563, %r1562, 16380;
	mov.u32 	%r1564, _ZZ8matmulf8PiS_S_iiiS_S_E2ac;
	add.s32 	%r1565, %r1564, %r1563;
	ld.shared.u32 	%r1566, [%r1565];
	shl.b32 	%r1567, %r225, 3;
	and.b32  	%r1568, %r1567, 24;
	shr.s32 	%r1569, %r1566, %r1568;
	and.b32  	%r2604, %r1569, 255;
	bra.uni 	$L__BB0_153;
$L__BB0_152:
	and.b32  	%r1570, %r218, 127;
	and.b32  	%r1571, %r217, 127;
	max.u32 	%r1572, %r1570, %r1571;
	min.u32 	%r1573, %r1570, %r1571;
	shl.b32 	%r1574, %r1573, 7;
	or.b32  	%r1575, %r1574, %r1572;
	and.b32  	%r1576, %r1575, 16380;
	mov.u32 	%r1577, _ZZ8matmulf8PiS_S_iiiS_S_E2ac;
	add.s32 	%r1578, %r1577, %r1576;
	ld.shared.u32 	%r1579, [%r1578];
	shl.b32 	%r1580, %r1572, 3;
	and.b32  	%r1581, %r1580, 24;
	shr.s32 	%r1582, %r1579, %r1581;
	and.b32  	%r1583, %r1582, 255;
	and.b32  	%r1584, %r219, 128;
	or.b32  	%r2604, %r1583, %r1584;
$L__BB0_153:
	shr.s32 	%r1585, %r190, 24;
	shr.s32 	%r230, %r2586, 24;
	and.b32  	%r1586, %r1585, 127;
	add.s32 	%r1587, %r68, %r1586;
	and.b32  	%r1588, %r1587, 32764;
	mov.u32 	%r1589, _ZZ8matmulf8PiS_S_iiiS_S_E2mc;
	add.s32 	%r1590, %r1589, %r1588;
	ld.shared.u32 	%r1591, [%r1590];
	shl.b32 	%r1592, %r1587, 3;
	and.b32  	%r1593, %r1592, 24;
	shr.s32 	%r231, %r1591, %r1593;
	and.b32  	%r1594, %r231, 255;
	xor.b32  	%r1595, %r66, %r1585;
	and.b32  	%r1596, %r1595, 128;
	or.b32  	%r232, %r1594, %r1596;
	xor.b32  	%r1597, %r232, %r230;
	and.b32  	%r1598, %r1597, 128;
	setp.eq.s32 	%p77, %r1598, 0;
	@%p77 bra 	$L__BB0_162;
	xor.b32  	%r1600, %r231, %r230;
	and.b32  	%r1601, %r1600, 127;
	setp.eq.s32 	%p78, %r1601, 0;
	mov.b32 	%r2605, 0;
	@%p78 bra 	$L__BB0_163;
	and.b32  	%r1602, %r232, 128;
	setp.eq.s32 	%p79, %r1602, 0;
	@%p79 bra 	$L__BB0_159;
	and.b32  	%r233, %r230, 127;
	and.b32  	%r234, %r231, 127;
	setp.gt.u32 	%p80, %r233, %r234;
	@%p80 bra 	$L__BB0_158;
	shl.b32 	%r1603, %r234, 7;
	or.b32  	%r1604, %r1603, %r233;
	and.b32  	%r1605, %r1604, 16380;
	mov.u32 	%r1606, _ZZ8matmulf8PiS_S_iiiS_S_E2ac;
	add.s32 	%r1607, %r1606, %r1605;
	ld.shared.u32 	%r1608, [%r1607];
	shl.b32 	%r1609, %r233, 3;
	and.b32  	%r1610, %r1609, 24;
	shr.s32 	%r1611, %r1608, %r1610;
	and.b32  	%r1612, %r1611, 255;
	xor.b32  	%r2605, %r1612, 128;
	bra.uni 	$L__BB0_163;
$L__BB0_158:
	shl.b32 	%r1613, %r233, 7;
	or.b32  	%r1614, %r234, %r1613;
	and.b32  	%r1615, %r1614, 16380;
	mov.u32 	%r1616, _ZZ8matmulf8PiS_S_iiiS_S_E2ac;
	add.s32 	%r1617, %r1616, %r1615;
	ld.shared.u32 	%r1618, [%r1617];
	shl.b32 	%r1619, %r234, 3;
	and.b32  	%r1620, %r1619, 24;
	shr.s32 	%r1621, %r1618, %r1620;
	and.b32  	%r2605, %r1621, 255;
	bra.uni 	$L__BB0_163;
$L__BB0_159:
	and.b32  	%r237, %r231, 127;
	and.b32  	%r238, %r230, 127;
	setp.gt.u32 	%p81, %r237, %r238;
	@%p81 bra 	$L__BB0_161;
	shl.b32 	%r1622, %r238, 7;
	or.b32  	%r1623, %r237, %r1622;
	and.b32  	%r1624, %r1623, 16380;
	mov.u32 	%r1625, _ZZ8matmulf8PiS_S_iiiS_S_E2ac;
	add.s32 	%r1626, %r1625, %r1624;
	ld.shared.u32 	%r1627, [%r1626];
	shl.b32 	%r1628, %r237, 3;
	and.b32  	%r1629, %r1628, 24;
	shr.s32 	%r1630, %r1627, %r1629;
	and.b32  	%r1631, %r1630, 255;
	xor.b32  	%r2605, %r1631, 128;
	bra.uni 	$L__BB0_163;
$L__BB0_161:
	shl.b32 	%r1632, %r237, 7;
	or.b32  	%r1633, %r1632, %r238;
	and.b32  	%r1634, %r1633, 16380;
	mov.u32 	%r1635, _ZZ8matmulf8PiS_S_iiiS_S_E2ac;
	add.s32 	%r1636, %r1635, %r1634;
	ld.shared.u32 	%r1637, [%r1636];
	shl.b32 	%r1638, %r238, 3;
	and.b32  	%r1639, %r1638, 24;
	shr.s32 	%r1640, %r1637, %r1639;
	and.b32  	%r2605, %r1640, 255;
	bra.uni 	$L__BB0_163;
$L__BB0_162:
	and.b32  	%r1641, %r231, 127;
	and.b32  	%r1642, %r230, 127;
	max.u32 	%r1643, %r1641, %r1642;
	min.u32 	%r1644, %r1641, %r1642;
	shl.b32 	%r1645, %r1644, 7;
	or.b32  	%r1646, %r1645, %r1643;
	and.b32  	%r1647, %r1646, 16380;
	mov.u32 	%r1648, _ZZ8matmulf8PiS_S_iiiS_S_E2ac;
	add.s32 	%r1649, %r1648, %r1647;
	ld.shared.u32 	%r1650, [%r1649];
	shl.b32 	%r1651, %r1643, 3;
	and.b32  	%r1652, %r1651, 24;
	shr.s32 	%r1653, %r1650, %r1652;
	and.b32  	%r1654, %r1653, 255;
	and.b32  	%r1655, %r232, 128;
	or.b32  	%r2605, %r1654, %r1655;
$L__BB0_163:
	shl.b32 	%r1656, %r2605, 24;
	shl.b32 	%r1657, %r2604, 16;
	or.b32  	%r1658, %r1657, %r1656;
	or.b32  	%r1659, %r216, %r2602;
	or.b32  	%r2586, %r1658, %r1659;
	add.s32 	%r2585, %r2585, 4;
	setp.ne.s32 	%p82, %r2585, 40;
	@%p82 bra 	$L__BB0_3;
	shr.u32 	%r245, %r2589, 24;
	shr.u32 	%r246, %r2589, 16;
	xor.b32  	%r247, %r245, %r246;
	and.b32  	%r1660, %r247, 128;
	setp.eq.s32 	%p83, %r1660, 0;
	@%p83 bra 	$L__BB0_173;
	and.b32  	%r1662, %r247, 127;
	setp.eq.s32 	%p84, %r1662, 0;
	mov.b32 	%r2606, 0;
	@%p84 bra 	$L__BB0_174;
	setp.gt.s32 	%p85, %r2589, -1;
	@%p85 bra 	$L__BB0_170;
	and.b32  	%r248, %r246, 127;
	and.b32  	%r249, %r245, 127;
	setp.le.u32 	%p86, %r248, %r249;
	@%p86 bra 	$L__BB0_169;
	shl.b32 	%r1673, %r248, 7;
	or.b32  	%r1674, %r1673, %r249;
	and.b32  	%r1675, %r1674, 16380;
	mov.u32 	%r1676, _ZZ8matmulf8PiS_S_iiiS_S_E2ac;
	add.s32 	%r1677, %r1676, %r1675;
	ld.shared.u32 	%r1678, [%r1677];
	shl.b32 	%r1679, %r249, 3;
	and.b32  	%r1680, %r1679, 24;
	shr.s32 	%r1681, %r1678, %r1680;
	and.b32  	%r2606, %r1681, 255;
	bra.uni 	$L__BB0_174;
$L__BB0_169:
	shl.b32 	%r1663, %r249, 7;
	or.b32  	%r1664, %r1663, %r248;
	and.b32  	%r1665, %r1664, 16380;
	mov.u32 	%r1666, _ZZ8matmulf8PiS_S_iiiS_S_E2ac;
	add.s32 	%r1667, %r1666, %r1665;
	ld.shared.u32 	%r1668, [%r1667];
	shl.b32 	%r1669, %r248, 3;
	and.b32  	%r1670, %r1669, 24;
	shr.s32 	%r1671, %r1668, %r1670;
	and.b32  	%r1672, %r1671, 255;
	xor.b32  	%r2606, %r1672, 128;
	bra.uni 	$L__BB0_174;
$L__BB0_170:
	and.b32  	%r252, %r246, 127;
	setp.le.u32 	%p87, %r245, %r252;
	@%p87 bra 	$L__BB0_172;
	shl.b32 	%r1692, %r245, 7;
	or.b32  	%r1693, %r1692, %r252;
	and.b32  	%r1694, %r1693, 32764;
	mov.u32 	%r1695, _ZZ8matmulf8PiS_S_iiiS_S_E2ac;
	add.s32 	%r1696, %r1695, %r1694;
	ld.shared.u32 	%r1697, [%r1696];
	shl.b32 	%r1698, %r252, 3;
	and.b32  	%r1699, %r1698, 24;
	shr.s32 	%r1700, %r1697, %r1699;
	and.b32  	%r2606, %r1700, 255;
	bra.uni 	$L__BB0_174;
$L__BB0_172:
	shl.b32 	%r1682, %r252, 7;
	add.s32 	%r1683, %r1682, %r245;
	and.b32  	%r1684, %r1683, 32764;
	mov.u32 	%r1685, _ZZ8matmulf8PiS_S_iiiS_S_E2ac;
	add.s32 	%r1686, %r1685, %r1684;
	ld.shared.u32 	%r1687, [%r1686];
	shl.b32 	%r1688, %r1683, 3;
	and.b32  	%r1689, %r1688, 24;
	shr.s32 	%r1690, %r1687, %r1689;
	and.b32  	%r1691, %r1690, 255;
	xor.b32  	%r2606, %r1691, 128;
	bra.uni 	$L__BB0_174;
$L__BB0_173:
	and.b32  	%r1701, %r245, 127;
	and.b32  	%r1702, %r246, 127;
	max.u32 	%r1703, %r1701, %r1702;
	min.u32 	%r1704, %r1701, %r1702;
	shl.b32 	%r1705, %r1704, 7;
	or.b32  	%r1706, %r1705, %r1703;
	and.b32  	%r1707, %r1706, 16380;
	mov.u32 	%r1708, _ZZ8matmulf8PiS_S_iiiS_S_E2ac;
	add.s32 	%r1709, %r1708, %r1707;
	ld.shared.u32 	%r1710, [%r1709];
	shl.b32 	%r1711, %r1703, 3;
	and.b32  	%r1712, %r1711, 24;
	shr.s32 	%r1713, %r1710, %r1712;
	and.b32  	%r1714, %r1713, 255;
	and.b32  	%r1715, %r245, 128;
	or.b32  	%r2606, %r1714, %r1715;
$L__BB0_174:
	shr.u32 	%r257, %r2589, 8;
	xor.b32  	%r258, %r2606, %r257;
	and.b32  	%r1716, %r258, 128;
	setp.eq.s32 	%p88, %r1716, 0;
	@%p88 bra 	$L__BB0_183;
	and.b32  	%r1718, %r258, 127;
	setp.eq.s32 	%p89, %r1718, 0;
	mov.b32 	%r2607, 0;
	@%p89 bra 	$L__BB0_184;
	and.b32  	%r1719, %r2606, 128;
	setp.eq.s32 	%p90, %r1719, 0;
	@%p90 bra 	$L__BB0_180;
	and.b32  	%r259, %r257, 127;
	and.b32  	%r260, %r2606, 127;
	setp.le.u32 	%p91, %r259, %r260;
	@%p91 bra 	$L__BB0_179;
	shl.b32 	%r1730, %r259, 7;
	or.b32  	%r1731, %r260, %r1730;
	and.b32  	%r1732, %r1731, 16380;
	mov.u32 	%r1733, _ZZ8matmulf8PiS_S_iiiS_S_E2ac;
	add.s32 	%r1734, %r1733, %r1732;
	ld.shared.u32 	%r1735, [%r1734];
	shl.b32 	%r1736, %r260, 3;
	and.b32  	%r1737, %r1736, 24;
	shr.s32 	%r1738, %r1735, %r1737;
	and.b32  	%r2607, %r1738, 255;
	bra.uni 	$L__BB0_184;
$L__BB0_179:
	shl.b32 	%r1720, %r260, 7;
	or.b32  	%r1721, %r1720, %r259;
	and.b32  	%r1722, %r1721, 16380;
	mov.u32 	%r1723, _ZZ8matmulf8PiS_S_iiiS_S_E2ac;
	add.s32 	%r1724, %r1723, %r1722;
	ld.shared.u32 	%r1725, [%r1724];
	shl.b32 	%r1726, %r259, 3;
	and.b32  	%r1727, %r1726, 24;
	shr.s32 	%r1728, %r1725, %r1727;
	and.b32  	%r1729, %r1728, 255;
	xor.b32  	%r2607, %r1729, 128;
	bra.uni 	$L__BB0_184;
$L__BB0_180:
	and.b32  	%r263, %r2606, 127;
	and.b32  	%r264, %r257, 127;
	setp.le.u32 	%p92, %r263, %r264;
	@%p92 bra 	$L__BB0_182;
	shl.b32 	%r1749, %r263, 7;
	or.b32  	%r1750, %r1749, %r264;
	and.b32  	%r1751, %r1750, 16380;
	mov.u32 	%r1752, _ZZ8matmulf8PiS_S_iiiS_S_E2ac;
	add.s32 	%r1753, %r1752, %r1751;
	ld.shared.u32 	%r1754, [%r1753];
	shl.b32 	%r1755, %r264, 3;
	and.b32  	%r1756, %r1755, 24;
	shr.s32 	%r1757, %r1754, %r1756;
	and.b32  	%r2607, %r1757, 255;
	bra.uni 	$L__BB0_184;
$L__BB0_182:
	shl.b32 	%r1739, %r264, 7;
	or.b32  	%r1740, %r263, %r1739;
	and.b32  	%r1741, %r1740, 16380;
	mov.u32 	%r1742, _ZZ8matmulf8PiS_S_iiiS_S_E2ac;
	add.s32 	%r1743, %r1742, %r1741;
	ld.shared.u32 	%r1744, [%r1743];
	shl.b32 	%r1745, %r263, 3;
	and.b32  	%r1746, %r1745, 24;
	shr.s32 	%r1747, %r1744, %r1746;
	and.b32  	%r1748, %r1747, 255;
	xor.b32  	%r2607, %r1748, 128;
	bra.uni 	$L__BB0_184;
$L__BB0_183:
	and.b32  	%r1758, %r2606, 127;
	and.b32  	%r1759, %r257, 127;
	max.u32 	%r1760, %r1758, %r1759;
	min.u32 	%r1761, %r1758, %r1759;
	shl.b32 	%r1762, %r1761, 7;
	or.b32  	%r1763, %r1762, %r1760;
	and.b32  	%r1764, %r1763, 16380;
	mov.u32 	%r1765, _ZZ8matmulf8PiS_S_iiiS_S_E2ac;
	add.s32 	%r1766, %r1765, %r1764;
	ld.shared.u32 	%r1767, [%r1766];
	shl.b32 	%r1768, %r1760, 3;
	and.b32  	%r1769, %r1768, 24;
	shr.s32 	%r1770, %r1767, %r1769;
	and.b32  	%r1771, %r1770, 255;
	and.b32  	%r1772, %r2606, 128;
	or.b32  	%r2607, %r1771, %r1772;
$L__BB0_184:
	xor.b32  	%r269, %r2607, %r2589;
	and.b32  	%r1773, %r269, 128;
	setp.eq.s32 	%p93, %r1773, 0;
	@%p93 bra 	$L__BB0_193;
	and.b32  	%r1775, %r269, 127;
	setp.eq.s32 	%p94, %r1775, 0;
	mov.b32 	%r2608, 0;
	@%p94 bra 	$L__BB0_194;
	and.b32  	%r1776, %r2607, 128;
	setp.eq.s32 	%p95, %r1776, 0;
	@%p95 bra 	$L__BB0_190;
	and.b32  	%r270, %r2590, 127;
	and.b32  	%r271, %r2607, 127;
	setp.le.u32 	%p96, %r270, %r271;
	@%p96 bra 	$L__BB0_189;
	shl.b32 	%r1787, %r270, 7;
	or.b32  	%r1788, %r271, %r1787;
	and.b32  	%r1789, %r1788, 16380;
	mov.u32 	%r1790, _ZZ8matmulf8PiS_S_iiiS_S_E2ac;
	add.s32 	%r1791, %r1790, %r1789;
	ld.shared.u32 	%r1792, [%r1791];
	shl.b32 	%r1793, %r271, 3;
	and.b32  	%r1794, %r1793, 24;
	shr.s32 	%r1795, %r1792, %r1794;
	and.b32  	%r2608, %r1795, 255;
	bra.uni 	$L__BB0_194;
$L__BB0_189:
	shl.b32 	%r1777, %r271, 7;
	or.b32  	%r1778, %r1777, %r270;
	and.b32  	%r1779, %r1778, 16380;
	mov.u32 	%r1780, _ZZ8matmulf8PiS_S_iiiS_S_E2ac;
	add.s32 	%r1781, %r1780, %r1779;
	ld.shared.u32 	%r1782, [%r1781];
	shl.b32 	%r1783, %r270, 3;
	and.b32  	%r1784, %r1783, 24;
	shr.s32 	%r1785, %r1782, %r1784;
	and.b32  	%r1786, %r1785, 255;
	xor.b32  	%r2608, %r1786, 128;
	bra.uni 	$L__BB0_194;
$L__BB0_190:
	and.b32  	%r274, %r2607, 127;
	and.b32  	%r275, %r2590, 127;
	setp.le.u32 	%p97, %r274, %r275;
	@%p97 bra 	$L__BB0_192;
	shl.b32 	%r1806, %r274, 7;
	or.b32  	%r1807, %r1806, %r275;
	and.b32  	%r1808, %r1807, 16380;
	mov.u32 	%r1809, _ZZ8matmulf8PiS_S_iiiS_S_E2ac;
	add.s32 	%r1810, %r1809, %r1808;
	ld.shared.u32 	%r1811, [%r1810];
	shl.b32 	%r1812, %r275, 3;
	and.b32  	%r1813, %r1812, 24;
	shr.s32 	%r1814, %r1811, %r1813;
	and.b32  	%r2608, %r1814, 255;
	bra.uni 	$L__BB0_194;
$L__BB0_192:
	shl.b32 	%r1796, %r275, 7;
	or.b32  	%r1797, %r274, %r1796;
	and.b32  	%r1798, %r1797, 16380;
	mov.u32 	%r1799, _ZZ8matmulf8PiS_S_iiiS_S_E2ac;
	add.s32 	%r1800, %r1799, %r1798;
	ld.shared.u32 	%r1801, [%r1800];
	shl.b32 	%r1802, %r274, 3;
	and.b32  	%r1803, %r1802, 24;
	shr.s32 	%r1804, %r1801, %r1803;
	and.b32  	%r1805, %r1804, 255;
	xor.b32  	%r2608, %r1805, 128;
	bra.uni 	$L__BB0_194;
$L__BB0_193:
	and.b32  	%r1815, %r2607, 127;
	and.b32  	%r1816, %r2590, 127;
	max.u32 	%r1817, %r1815, %r1816;
	min.u32 	%r1818, %r1815, %r1816;
	shl.b32 	%r1819, %r1818, 7;
	or.b32  	%r1820, %r1819, %r1817;
	and.b32  	%r1821, %r1820, 16380;
	mov.u32 	%r1822, _ZZ8matmulf8PiS_S_iiiS_S_E2ac;
	add.s32 	%r1823, %r1822, %r1821;
	ld.shared.u32 	%r1824, [%r1823];
	shl.b32 	%r1825, %r1817, 3;
	and.b32  	%r1826, %r1825, 24;
	shr.s32 	%r1827, %r1824, %r1826;
	and.b32  	%r1828, %r1827, 255;
	and.b32  	%r1829, %r2607, 128;
	or.b32  	%r2608, %r1828, %r1829;
$L__BB0_194:
	shr.u32 	%r280, %r2588, 24;
	shr.u32 	%r281, %r2588, 16;
	xor.b32  	%r282, %r280, %r281;
	and.b32  	%r1830, %r282, 128;
	setp.eq.s32 	%p98, %r1830, 0;
	@%p98 bra 	$L__BB0_203;
	and.b32  	%r1832, %r282, 127;
	setp.eq.s32 	%p99, %r1832, 0;
	mov.b32 	%r2609, 0;
	@%p99 bra 	$L__BB0_204;
	setp.gt.s32 	%p100, %r2588, -1;
	@%p100 bra 	$L__BB0_200;
	and.b32  	%r283, %r281, 127;
	and.b32  	%r284, %r280, 127;
	setp.gt.u32 	%p101, %r283, %r284;
	@%p101 bra 	$L__BB0_199;
	shl.b32 	%r1833, %r284, 7;
	or.b32  	%r1834, %r1833, %r283;
	and.b32  	%r1835, %r1834, 16380;
	mov.u32 	%r1836, _ZZ8matmulf8PiS_S_iiiS_S_E2ac;
	add.s32 	%r1837, %r1836, %r1835;
	ld.shared.u32 	%r1838, [%r1837];
	shl.b32 	%r1839, %r283, 3;
	and.b32  	%r1840, %r1839, 24;
	shr.s32 	%r1841, %r1838, %r1840;
	and.b32  	%r1842, %r1841, 255;
	xor.b32  	%r2609, %r1842, 128;
	bra.uni 	$L__BB0_204;
$L__BB0_199:
	shl.b32 	%r1843, %r283, 7;
	or.b32  	%r1844, %r1843, %r284;
	and.b32  	%r1845, %r1844, 16380;
	mov.u32 	%r1846, _ZZ8matmulf8PiS_S_iiiS_S_E2ac;
	add.s32 	%r1847, %r1846, %r1845;
	ld.shared.u32 	%r1848, [%r1847];
	shl.b32 	%r1849, %r284, 3;
	and.b32  	%r1850, %r1849, 24;
	shr.s32 	%r1851, %r1848, %r1850;
	and.b32  	%r2609, %r1851, 255;
	bra.uni 	$L__BB0_204;
$L__BB0_200:
	and.b32  	%r287, %r281, 127;
	setp.gt.u32 	%p102, %r280, %r287;
	@%p102 bra 	$L__BB0_202;
	shl.b32 	%r1852, %r287, 7;
	add.s32 	%r1853, %r1852, %r280;
	and.b32  	%r1854, %r1853, 32764;
	mov.u32 	%r1855, _ZZ8matmulf8PiS_S_iiiS_S_E2ac;
	add.s32 	%r1856, %r1855, %r1854;
	ld.shared.u32 	%r1857, [%r1856];
	shl.b32 	%r1858, %r1853, 3;
	and.b32  	%r1859, %r1858, 24;
	shr.s32 	%r1860, %r1857, %r1859;
	and.b32  	%r1861, %r1860, 255;
	xor.b32  	%r2609, %r1861, 128;
	bra.uni 	$L__BB0_204;
$L__BB0_202:
	shl.b32 	%r1862, %r280, 7;
	or.b32  	%r1863, %r1862, %r287;
	and.b32  	%r1864, %r1863, 32764;
	mov.u32 	%r1865, _ZZ8matmulf8PiS_S_iiiS_S_E2ac;
	add.s32 	%r1866, %r1865, %r1864;
	ld.shared.u32 	%r1867, [%r1866];
	shl.b32 	%r1868, %r287, 3;
	and.b32  	%r1869, %r1868, 24;
	shr.s32 	%r1870, %r1867, %r1869;
	and.b32  	%r2609, %r1870, 255;
	bra.uni 	$L__BB0_204;
$L__BB0_203:
	and.b32  	%r1871, %r280, 127;
	and.b32  	%r1872, %r281, 127;
	max.u32 	%r1873, %r1871, %r1872;
	min.u32 	%r1874, %r1871, %r1872;
	shl.b32 	%r1875, %r1874, 7;
	or.b32  	%r1876, %r1875, %r1873;
	and.b32  	%r1877, %r1876, 16380;
	mov.u32 	%r1878, _ZZ8matmulf8PiS_S_iiiS_S_E2ac;
	add.s32 	%r1879, %r1878, %r1877;
	ld.shared.u32 	%r1880, [%r1879];
	shl.b32 	%r1881, %r1873, 3;
	and.b32  	%r1882, %r1881, 24;
	shr.s32 	%r1883, %r1880, %r1882;
	and.b32  	%r1884, %r1883, 255;
	and.b32  	%r1885, %r280, 128;
	or.b32  	%r2609, %r1884, %r1885;
$L__BB0_204:
	shr.u32 	%r292, %r2588, 8;
	xor.b32  	%r293, %r2609, %r292;
	and.b32  	%r1886, %r293, 128;
	setp.eq.s32 	%p103, %r1886, 0;
	@%p103 bra 	$L__BB0_213;
	and.b32  	%r1888, %r293, 127;
	setp.eq.s32 	%p104, %r1888, 0;
	mov.b32 	%r2610, 0;
	@%p104 bra 	$L__BB0_214;
	and.b32  	%r1889, %r2609, 128;
	setp.eq.s32 	%p105, %r1889, 0;
	@%p105 bra 	$L__BB0_210;
	and.b32  	%r294, %r292, 127;
	and.b32  	%r295, %r2609, 127;
	setp.gt.u32 	%p106, %r294, %r295;
	@%p106 bra 	$L__BB0_209;
	shl.b32 	%r1890, %r295, 7;
	or.b32  	%r1891, %r1890, %r294;
	and.b32  	%r1892, %r1891, 16380;
	mov.u32 	%r1893, _ZZ8matmulf8PiS_S_iiiS_S_E2ac;
	add.s32 	%r1894, %r1893, %r1892;
	ld.shared.u32 	%r1895, [%r1894];
	shl.b32 	%r1896, %r294, 3;
	and.b32  	%r1897, %r1896, 24;
	shr.s32 	%r1898, %r1895, %r1897;
	and.b32  	%r1899, %r1898, 255;
	xor.b32  	%r2610, %r1899, 128;
	bra.uni 	$L__BB0_214;
$L__BB0_209:
	shl.b32 	%r1900, %r294, 7;
	or.b32  	%r1901, %r295, %r1900;
	and.b32  	%r1902, %r1901, 16380;
	mov.u32 	%r1903, _ZZ8matmulf8PiS_S_iiiS_S_E2ac;
	add.s32 	%r1904, %r1903, %r1902;
	ld.shared.u32 	%r1905, [%r1904];
	shl.b32 	%r1906, %r295, 3;
	and.b32  	%r1907, %r1906, 24;
	shr.s32 	%r1908, %r1905, %r1907;
	and.b32  	%r2610, %r1908, 255;
	bra.uni 	$L__BB0_214;
$L__BB0_210:
	and.b32  	%r298, %r2609, 127;
	and.b32  	%r299, %r292, 127;
	setp.gt.u32 	%p107, %r298, %r299;
	@%p107 bra 	$L__BB0_212;
	shl.b32 	%r1909, %r299, 7;
	or.b32  	%r1910, %r298, %r1909;
	and.b32  	%r1911, %r1910, 16380;
	mov.u32 	%r1912, _ZZ8matmulf8PiS_S_iiiS_S_E2ac;
	add.s32 	%r1913, %r1912, %r1911;
	ld.shared.u32 	%r1914, [%r1913];
	shl.b32 	%r1915, %r298, 3;
	and.b32  	%r1916, %r1915, 24;
	shr.s32 	%r1917, %r1914, %r1916;
	and.b32  	%r1918, %r1917, 255;
	xor.b32  	%r2610, %r1918, 128;
	bra.uni 	$L__BB0_214;
$L__BB0_212:
	shl.b32 	%r1919, %r298, 7;
	or.b32  	%r1920, %r1919, %r299;
	and.b32  	%r1921, %r1920, 16380;
	mov.u32 	%r1922, _ZZ8matmulf8PiS_S_iiiS_S_E2ac;
	add.s32 	%r1923, %r1922, %r1921;
	ld.shared.u32 	%r1924, [%r1923];
	shl.b32 	%r1925, %r299, 3;
	and.b32  	%r1926, %r1925, 24;
	shr.s32 	%r1927, %r1924, %r1926;
	and.b32  	%r2610, %r1927, 255;
	bra.uni 	$L__BB0_214;
$L__BB0_213:
	and.b32  	%r1928, %r2609, 127;
	and.b32  	%r1929, %r292, 127;
	max.u32 	%r1930, %r1928, %r1929;
	min.u32 	%r1931, %r1928, %r1929;
	shl.b32 	%r1932, %r1931, 7;
	or.b32  	%r1933, %r1932, %r1930;
	and.b32  	%r1934, %r1933, 16380;
	mov.u32 	%r1935, _ZZ8matmulf8PiS_S_iiiS_S_E2ac;
	add.s32 	%r1936, %r1935, %r1934;
	ld.shared.u32 	%r1937, [%r1936];
	shl.b32 	%r1938, %r1930, 3;
	and.b32  	%r1939, %r1938, 24;
	shr.s32 	%r1940, %r1937, %r1939;
	and.b32  	%r1941, %r1940, 255;
	and.b32  	%r1942, %r2609, 128;
	or.b32  	%r2610, %r1941, %r1942;
$L__BB0_214:
	xor.b32  	%r304, %r2610, %r2588;
	and.b32  	%r1943, %r304, 128;
	setp.eq.s32 	%p108, %r1943, 0;
	@%p108 bra 	$L__BB0_223;
	and.b32  	%r1945, %r304, 127;
	setp.eq.s32 	%p109, %r1945, 0;
	mov.b32 	%r2611, 0;
	@%p109 bra 	$L__BB0_224;
	and.b32  	%r1946, %r2610, 128;
	setp.eq.s32 	%p110, %r1946, 0;
	@%p110 bra 	$L__BB0_220;
	and.b32  	%r305, %r2594, 127;
	and.b32  	%r306, %r2610, 127;
	setp.gt.u32 	%p111, %r305, %r306;
	@%p111 bra 	$L__BB0_219;
	shl.b32 	%r1947, %r306, 7;
	or.b32  	%r1948, %r1947, %r305;
	and.b32  	%r1949, %r1948, 16380;
	mov.u32 	%r1950, _ZZ8matmulf8PiS_S_iiiS_S_E2ac;
	add.s32 	%r1951, %r1950, %r1949;
	ld.shared.u32 	%r1952, [%r1951];
	shl.b32 	%r1953, %r305, 3;
	and.b32  	%r1954, %r1953, 24;
	shr.s32 	%r1955, %r1952, %r1954;
	and.b32  	%r1956, %r1955, 255;
	xor.b32  	%r2611, %r1956, 128;
	bra.uni 	$L__BB0_224;
$L__BB0_219:
	shl.b32 	%r1957, %r305, 7;
	or.b32  	%r1958, %r306, %r1957;
	and.b32  	%r1959, %r1958, 16380;
	mov.u32 	%r1960, _ZZ8matmulf8PiS_S_iiiS_S_E2ac;
	add.s32 	%r1961, %r1960, %r1959;
	ld.shared.u32 	%r1962, [%r1961];
	shl.b32 	%r1963, %r306, 3;
	and.b32  	%r1964, %r1963, 24;
	shr.s32 	%r1965, %r1962, %r1964;
	and.b32  	%r2611, %r1965, 255;
	bra.uni 	$L__BB0_224;
$L__BB0_220:
	and.b32  	%r309, %r2610, 127;
	and.b32  	%r310, %r2594, 127;
	setp.gt.u32 	%p112, %r309, %r310;
	@%p112 bra 	$L__BB0_222;
	shl.b32 	%r1966, %r310, 7;
	or.b32  	%r1967, %r309, %r1966;
	and.b32  	%r1968, %r1967, 16380;
	mov.u32 	%r1969, _ZZ8matmulf8PiS_S_iiiS_S_E2ac;
	add.s32 	%r1970, %r1969, %r1968;
	ld.shared.u32 	%r1971, [%r1970];
	shl.b32 	%r1972, %r309, 3;
	and.b32  	%r1973, %r1972, 24;
	shr.s32 	%r1974, %r1971, %r1973;
	and.b32  	%r1975, %r1974, 255;
	xor.b32  	%r2611, %r1975, 128;
	bra.uni 	$L__BB0_224;
$L__BB0_222:
	shl.b32 	%r1976, %r309, 7;
	or.b32  	%r1977, %r1976, %r310;
	and.b32  	%r1978, %r1977, 16380;
	mov.u32 	%r1979, _ZZ8matmulf8PiS_S_iiiS_S_E2ac;
	add.s32 	%r1980, %r1979, %r1978;
	ld.shared.u32 	%r1981, [%r1980];
	shl.b32 	%r1982, %r310, 3;
	and.b32  	%r1983, %r1982, 24;
	shr.s32 	%r1984, %r1981, %r1983;
	and.b32  	%r2611, %r1984, 255;
	bra.uni 	$L__BB0_224;
$L__BB0_223:
	and.b32  	%r1985, %r2610, 127;
	and.b32  	%r1986, %r2594, 127;
	max.u32 	%r1987, %r1985, %r1986;
	min.u32 	%r1988, %r1985, %r1986;
	shl.b32 	%r1989, %r1988, 7;
	or.b32  	%r1990, %r1989, %r1987;
	and.b32  	%r1991, %r1990, 16380;
	mov.u32 	%r1992, _ZZ8matmulf8PiS_S_iiiS_S_E2ac;
	add.s32 	%r1993, %r1992, %r1991;
	ld.shared.u32 	%r1994, [%r1993];
	shl.b32 	%r1995, %r1987, 3;
	and.b32  	%r1996, %r1995, 24;
	shr.s32 	%r1997, %r1994, %r1996;
	and.b32  	%r1998, %r1997, 255;
	and.b32  	%r1999, %r2610, 128;
	or.b32  	%r2611, %r1998, %r1999;
$L__BB0_224:
	shl.b32 	%r315, %r2611, 8;
	shr.u32 	%r316, %r2587, 24;
	shr.u32 	%r317, %r2587, 16;
	xor.b32  	%r318, %r316, %r317;
	and.b32  	%r2000, %r318, 128;
	setp.eq.s32 	%p113, %r2000, 0;
	@%p113 bra 	$L__BB0_233;
	and.b32  	%r2002, %r318, 127;
	setp.eq.s32 	%p114, %r2002, 0;
	mov.b32 	%r2612, 0;
	@%p114 bra 	$L__BB0_234;
	setp.gt.s32 	%p115, %r2587, -1;
	@%p115 bra 	$L__BB0_230;
	and.b32  	%r319, %r317, 127;
	and.b32  	%r320, %r316, 127;
	setp.gt.u32 	%p116, %r319, %r320;
	@%p116 bra 	$L__BB0_229;
	shl.b32 	%r2003, %r320, 7;
	or.b32  	%r2004, %r2003, %r319;
	and.b32  	%r2005, %r2004, 16380;
	mov.u32 	%r2006, _ZZ8matmulf8PiS_S_iiiS_S_E2ac;
	add.s32 	%r2007, %r2006, %r2005;
	ld.shared.u32 	%r2008, [%r2007];
	shl.b32 	%r2009, %r319, 3;
	and.b32  	%r2010, %r2009, 24;
	shr.s32 	%r2011, %r2008, %r2010;
	and.b32  	%r2012, %r2011, 255;
	xor.b32  	%r2612, %r2012, 128;
	bra.uni 	$L__BB0_234;
$L__BB0_229:
	shl.b32 	%r2013, %r319, 7;
	or.b32  	%r2014, %r2013, %r320;
	and.b32  	%r2015, %r2014, 16380;
	mov.u32 	%r2016, _ZZ8matmulf8PiS_S_iiiS_S_E2ac;
	add.s32 	%r2017, %r2016, %r2015;
	ld.shared.u32 	%r2018, [%r2017];
	shl.b32 	%r2019, %r320, 3;
	and.b32  	%r2020, %r2019, 24;
	shr.s32 	%r2021, %r2018, %r2020;
	and.b32  	%r2612, %r2021, 255;
	bra.uni 	$L__BB0_234;
$L__BB0_230:
	and.b32  	%r323, %r317, 127;
	setp.gt.u32 	%p117, %r316, %r323;
	@%p117 bra 	$L__BB0_232;
	shl.b32 	%r2022, %r323, 7;
	add.s32 	%r2023, %r2022, %r316;
	and.b32  	%r2024, %r2023, 32764;
	mov.u32 	%r2025, _ZZ8matmulf8PiS_S_iiiS_S_E2ac;
	add.s32 	%r2026, %r2025, %r2024;
	ld.shared.u32 	%r2027, [%r2026];
	shl.b32 	%r2028, %r2023, 3;
	and.b32  	%r2029, %r2028, 24;
	shr.s32 	%r2030, %r2027, %r2029;
	and.b32  	%r2031, %r2030, 255;
	xor.b32  	%r2612, %r2031, 128;
	bra.uni 	$L__BB0_234;
$L__BB0_232:
	shl.b32 	%r2032, %r316, 7;
	or.b32  	%r2033, %r2032, %r323;
	and.b32  	%r2034, %r2033, 32764;
	mov.u32 	%r2035, _ZZ8matmulf8PiS_S_iiiS_S_E2ac;
	add.s32 	%r2036, %r2035, %r2034;
	ld.shared.u32 	%r2037, [%r2036];
	shl.b32 	%r2038, %r323, 3;
	and.b32  	%r2039, %r2038, 24;
	shr.s32 	%r2040, %r2037, %r2039;
	and.b32  	%r2612, %r2040, 255;
	bra.uni 	$L__BB0_234;
$L__BB0_233:
	and.b32  	%r2041, %r316, 127;
	and.b32  	%r2042, %r317, 127;
	max.u32 	%r2043, %r2041, %r2042;
	min.u32 	%r2044, %r2041, %r2042;
	shl.b32 	%r2045, %r2044, 7;
	or.b32  	%r2046, %r2045, %r2043;
	and.b32  	%r2047, %r2046, 16380;
	mov.u32 	%r2048, _ZZ8matmulf8PiS_S_iiiS_S_E2ac;
	add.s32 	%r2049, %r2048, %r2047;
	ld.shared.u32 	%r2050, [%r2049];
	shl.b32 	%r2051, %r2043, 3;
	and.b32  	%r2052, %r2051, 24;
	shr.s32 	%r2053, %r2050, %r2052;
	and.b32  	%r2054, %r2053, 255;
	and.b32  	%r2055, %r316, 128;
	or.b32  	%r2612, %r2054, %r2055;
$L__BB0_234:
	shr.u32 	%r328, %r2587, 8;
	xor.b32  	%r329, %r2612, %r328;
	and.b32  	%r2056, %r329, 128;
	setp.eq.s32 	%p118, %r2056, 0;
	@%p118 bra 	$L__BB0_243;
	and.b32  	%r2058, %r329, 127;
	setp.eq.s32 	%p119, %r2058, 0;
	mov.b32 	%r2613, 0;
	@%p119 bra 	$L__BB0_244;
	and.b32  	%r2059, %r2612, 128;
	setp.eq.s32 	%p120, %r2059, 0;
	@%p120 bra 	$L__BB0_240;
	and.b32  	%r330, %r328, 127;
	and.b32  	%r331, %r2612, 127;
	setp.gt.u32 	%p121, %r330, %r331;
	@%p121 bra 	$L__BB0_239;
	shl.b32 	%r2060, %r331, 7;
	or.b32  	%r2061, %r2060, %r330;
	and.b32  	%r2062, %r2061, 16380;
	mov.u32 	%r2063, _ZZ8matmulf8PiS_S_iiiS_S_E2ac;
	add.s32 	%r2064, %r2063, %r2062;
	ld.shared.u32 	%r2065, [%r2064];
	shl.b32 	%r2066, %r330, 3;
	and.b32  	%r2067, %r2066, 24;
	shr.s32 	%r2068, %r2065, %r2067;
	and.b32  	%r2069, %r2068, 255;
	xor.b32  	%r2613, %r2069, 128;
	bra.uni 	$L__BB0_244;
$L__BB0_239:
	shl.b32 	%r2070, %r330, 7;
	or.b32  	%r2071, %r331, %r2070;
	and.b32  	%r2072, %r2071, 16380;
	mov.u32 	%r2073, _ZZ8matmulf8PiS_S_iiiS_S_E2ac;
	add.s32 	%r2074, %r2073, %r2072;
	ld.shared.u32 	%r2075, [%r2074];
	shl.b32 	%r2076, %r331, 3;
	and.b32  	%r2077, %r2076, 24;
	shr.s32 	%r2078, %r2075, %r2077;
	and.b32  	%r2613, %r2078, 255;
	bra.uni 	$L__BB0_244;
$L__BB0_240:
	and.b32  	%r334, %r2612, 127;
	and.b32  	%r335, %r328, 127;
	setp.gt.u32 	%p122, %r334, %r335;
	@%p122 bra 	$L__BB0_242;
	shl.b32 	%r2079, %r335, 7;
	or.b32  	%r2080, %r334, %r2079;
	and.b32  	%r2081, %r2080, 16380;
	mov.u32 	%r2082, _ZZ8matmulf8PiS_S_iiiS_S_E2ac;
	add.s32 	%r2083, %r2082, %r2081;
	ld.shared.u32 	%r2084, [%r2083];
	shl.b32 	%r2085, %r334, 3;
	and.b32  	%r2086, %r2085, 24;
	shr.s32 	%r2087, %r2084, %r2086;
	and.b32  	%r2088, %r2087, 255;
	xor.b32  	%r2613, %r2088, 128;
	bra.uni 	$L__BB0_244;
$L__BB0_242:
	shl.b32 	%r2089, %r334, 7;
	or.b32  	%r2090, %r2089, %r335;
	and.b32  	%r2091, %r2090, 16380;
	mov.u32 	%r2092, _ZZ8matmulf8PiS_S_iiiS_S_E2ac;
	add.s32 	%r2093, %r2092, %r2091;
	ld.shared.u32 	%r2094, [%r2093];
	shl.b32 	%r2095, %r335, 3;
	and.b32  	%r2096, %r2095, 24;
	shr.s32 	%r2097, %r2094, %r2096;
	and.b32  	%r2613, %r2097, 255;
	bra.uni 	$L__BB0_244;
$L__BB0_243:
	and.b32  	%r2098, %r2612, 127;
	and.b32  	%r2099, %r328, 127;
	max.u32 	%r2100, %r2098, %r2099;
	min.u32 	%r2101, %r2098, %r2099;
	shl.b32 	%r2102, %r2101, 7;
	or.b32  	%r2103, %r2102, %r2100;
	and.b32  	%r2104, %r2103, 16380;
	mov.u32 	%r2105, _ZZ8matmulf8PiS_S_iiiS_S_E2ac;
	add.s32 	%r2106, %r2105, %r2104;
	ld.shared.u32 	%r2107, [%r2106];
	shl.b32 	%r2108, %r2100, 3;
	and.b32  	%r2109, %r2108, 24;
	shr.s32 	%r2110, %r2107, %r2109;
	and.b32  	%r2111, %r2110, 255;
	and.b32  	%r2112, %r2612, 128;
	or.b32  	%r2613, %r2111, %r2112;
$L__BB0_244:
	xor.b32  	%r340, %r2613, %r2587;
	and.b32  	%r2113, %r340, 128;
	setp.eq.s32 	%p123, %r2113, 0;
	@%p123 bra 	$L__BB0_253;
	and.b32  	%r2115, %r340, 127;
	setp.eq.s32 	%p124, %r2115, 0;
	mov.b32 	%r2614, 0;
	@%p124 bra 	$L__BB0_254;
	and.b32  	%r2116, %r2613, 128;
	setp.eq.s32 	%p125, %r2116, 0;
	@%p125 bra 	$L__BB0_250;
	and.b32  	%r341, %r2598, 127;
	and.b32  	%r342, %r2613, 127;
	setp.gt.u32 	%p126, %r341, %r342;
	@%p126 bra 	$L__BB0_249;
	shl.b32 	%r2117, %r342, 7;
	or.b32  	%r2118, %r2117, %r341;
	and.b32  	%r2119, %r2118, 16380;
	mov.u32 	%r2120, _ZZ8matmulf8PiS_S_iiiS_S_E2ac;
	add.s32 	%r2121, %r2120, %r2119;
	ld.shared.u32 	%r2122, [%r2121];
	shl.b32 	%r2123, %r341, 3;
	and.b32  	%r2124, %r2123, 24;
	shr.s32 	%r2125, %r2122, %r2124;
	and.b32  	%r2126, %r2125, 255;
	xor.b32  	%r2614, %r2126, 128;
	bra.uni 	$L__BB0_254;
$L__BB0_249:
	shl.b32 	%r2127, %r341, 7;
	or.b32  	%r2128, %r342, %r2127;
	and.b32  	%r2129, %r2128, 16380;
	mov.u32 	%r2130, _ZZ8matmulf8PiS_S_iiiS_S_E2ac;
	add.s32 	%r2131, %r2130, %r2129;
	ld.shared.u32 	%r2132, [%r2131];
	shl.b32 	%r2133, %r342, 3;
	and.b32  	%r2134, %r2133, 24;
	shr.s32 	%r2135, %r2132, %r2134;
	and.b32  	%r2614, %r2135, 255;
	bra.uni 	$L__BB0_254;
$L__BB0_250:
	and.b32  	%r345, %r2613, 127;
	and.b32  	%r346, %r2598, 127;
	setp.gt.u32 	%p127, %r345, %r346;
	@%p127 bra 	$L__BB0_252;
	shl.b32 	%r2136, %r346, 7;
	or.b32  	%r2137, %r345, %r2136;
	and.b32  	%r2138, %r2137, 16380;
	mov.u32 	%r2139, _ZZ8matmulf8PiS_S_iiiS_S_E2ac;
	add.s32 	%r2140, %r2139, %r2138;
	ld.shared.u32 	%r2141, [%r2140];
	shl.b32 	%r2142, %r345, 3;
	and.b32  	%r2143, %r2142, 24;
	shr.s32 	%r2144, %r2141, %r2143;
	and.b32  	%r2145, %r2144, 255;
	xor.b32  	%r2614, %r2145, 128;
	bra.uni 	$L__BB0_254;
$L__BB0_252:
	shl.b32 	%r2146, %r345, 7;
	or.b32  	%r2147, %r2146, %r346;
	and.b32  	%r2148, %r2147, 16380;
	mov.u32 	%r2149, _ZZ8matmulf8PiS_S_iiiS_S_E2ac;
	add.s32 	%r2150, %r2149, %r2148;
	ld.shared.u32 	%r2151, [%r2150];
	shl.b32 	%r2152, %r346, 3;
	and.b32  	%r2153, %r2152, 24;
	shr.s32 	%r2154, %r2151, %r2153;
	and.b32  	%r2614, %r2154, 255;
	bra.uni 	$L__BB0_254;
$L__BB0_253:
	and.b32  	%r2155, %r2613, 127;
	and.b32  	%r2156, %r2598, 127;
	max.u32 	%r2157, %r2155, %r2156;
	min.u32 	%r2158, %r2155, %r2156;
	shl.b32 	%r2159, %r2158, 7;
	or.b32  	%r2160, %r2159, %r2157;
	and.b32  	%r2161, %r2160, 16380;
	mov.u32 	%r2162, _ZZ8matmulf8PiS_S_iiiS_S_E2ac;
	add.s32 	%r2163, %r2162, %r2161;
	ld.shared.u32 	%r2164, [%r2163];
	shl.b32 	%r2165, %r2157, 3;
	and.b32  	%r2166, %r2165, 24;
	shr.s32 	%r2167, %r2164, %r2166;
	and.b32  	%r2168, %r2167, 255;
	and.b32  	%r2169, %r2613, 128;
	or.b32  	%r2614, %r2168, %r2169;
$L__BB0_254:
	shr.u32 	%r351, %r2586, 24;
	shr.u32 	%r352, %r2586, 16;
	xor.b32  	%r353, %r351, %r352;
	and.b32  	%r2170, %r353, 128;
	setp.eq.s32 	%p128, %r2170, 0;
	@%p128 bra 	$L__BB0_263;
	and.b32  	%r2172, %r353, 127;
	setp.eq.s32 	%p129, %r2172, 0;
	mov.b32 	%r2615, 0;
	@%p129 bra 	$L__BB0_264;
	setp.gt.s32 	%p130, %r2586, -1;
	@%p130 bra 	$L__BB0_260;
	and.b32  	%r354, %r352, 127;
	and.b32  	%r355, %r351, 127;
	setp.gt.u32 	%p131, %r354, %r355;
	@%p131 bra 	$L__BB0_259;
	shl.b32 	%r2173, %r355, 7;
	or.b32  	%r2174, %r2173, %r354;
	and.b32  	%r2175, %r2174, 16380;
	mov.u32 	%r2176, _ZZ8matmulf8PiS_S_iiiS_S_E2ac;
	add.s32 	%r2177, %r2176, %r2175;
	ld.shared.u32 	%r2178, [%r2177];
	shl.b32 	%r2179, %r354, 3;
	and.b32  	%r2180, %r2179, 24;
	shr.s32 	%r2181, %r2178, %r2180;
	and.b32  	%r2182, %r2181, 255;
	xor.b32  	%r2615, %r2182, 128;
	bra.uni 	$L__BB0_264;
$L__BB0_259:
	shl.b32 	%r2183, %r354, 7;
	or.b32  	%r2184, %r2183, %r355;
	and.b32  	%r2185, %r2184, 16380;
	mov.u32 	%r2186, _ZZ8matmulf8PiS_S_iiiS_S_E2ac;
	add.s32 	%r2187, %r2186, %r2185;
	ld.shared.u32 	%r2188, [%r2187];
	shl.b32 	%r2189, %r355, 3;
	and.b32  	%r2190, %r2189, 24;
	shr.s32 	%r2191, %r2188, %r2190;
	and.b32  	%r2615, %r2191, 255;
	bra.uni 	$L__BB0_264;
$L__BB0_260:
	and.b32  	%r358, %r352, 127;
	setp.gt.u32 	%p132, %r351, %r358;
	@%p132 bra 	$L__BB0_262;
	shl.b32 	%r2192, %r358, 7;
	add.s32 	%r2193, %r2192, %r351;
	and.b32  	%r2194, %r2193, 32764;
	mov.u32 	%r2195, _ZZ8matmulf8PiS_S_iiiS_S_E2ac;
	add.s32 	%r2196, %r2195, %r2194;
	ld.shared.u32 	%r2197, [%r2196];
	shl.b32 	%r2198, %r2193, 3;
	and.b32  	%r2199, %r2198, 24;
	shr.s32 	%r2200, %r2197, %r2199;
	and.b32  	%r2201, %r2200, 255;
	xor.b32  	%r2615, %r2201, 128;
	bra.uni 	$L__BB0_264;
$L__BB0_262:
	shl.b32 	%r2202, %r351, 7;
	or.b32  	%r2203, %r2202, %r358;
	and.b32  	%r2204, %r2203, 32764;
	mov.u32 	%r2205, _ZZ8matmulf8PiS_S_iiiS_S_E2ac;
	add.s32 	%r2206, %r2205, %r2204;
	ld.shared.u32 	%r2207, [%r2206];
	shl.b32 	%r2208, %r358, 3;
	and.b32  	%r2209, %r2208, 24;
	shr.s32 	%r2210, %r2207, %r2209;
	and.b32  	%r2615, %r2210, 255;
	bra.uni 	$L__BB0_264;
$L__BB0_263:
	and.b32  	%r2211, %r351, 127;
	and.b32  	%r2212, %r352, 127;
	max.u32 	%r2213, %r2211, %r2212;
	min.u32 	%r2214, %r2211, %r2212;
	shl.b32 	%r2215, %r2214, 7;
	or.b32  	%r2216, %r2215, %r2213;
	and.b32  	%r2217, %r2216, 16380;
	mov.u32 	%r2218, _ZZ8matmulf8PiS_S_iiiS_S_E2ac;
	add.s32 	%r2219, %r2218, %r2217;
	ld.shared.u32 	%r2220, [%r2219];
	shl.b32 	%r2221, %r2213, 3;
	and.b32  	%r2222, %r2221, 24;
	shr.s32 	%r2223, %r2220, %r2222;
	and.b32  	%r2224, %r2223, 255;
	and.b32  	%r2225, %r351, 128;
	or.b32  	%r2615, %r2224, %r2225;
$L__BB0_264:
	shr.u32 	%r363, %r2586, 8;
	xor.b32  	%r364, %r2615, %r363;
	and.b32  	%r2226, %r364, 128;
	setp.eq.s32 	%p133, %r2226, 0;
	@%p133 bra 	$L__BB0_273;
	and.b32  	%r2228, %r364, 127;
	setp.eq.s32 	%p134, %r2228, 0;
	mov.b32 	%r2616, 0;
	@%p134 bra 	$L__BB0_274;
	and.b32  	%r2229, %r2615, 128;
	setp.eq.s32 	%p135, %r2229, 0;
	@%p135 bra 	$L__BB0_270;
	and.b32  	%r365, %r363, 127;
	and.b32  	%r366, %r2615, 127;
	setp.gt.u32 	%p136, %r365, %r366;
	@%p136 bra 	$L__BB0_269;
	shl.b32 	%r2230, %r366, 7;
	or.b32  	%r2231, %r2230, %r365;
	and.b32  	%r2232, %r2231, 16380;
	mov.u32 	%r2233, _ZZ8matmulf8PiS_S_iiiS_S_E2ac;
	add.s32 	%r2234, %r2233, %r2232;
	ld.shared.u32 	%r2235, [%r2234];
	shl.b32 	%r2236, %r365, 3;
	and.b32  	%r2237, %r2236, 24;
	shr.s32 	%r2238, %r2235, %r2237;
	and.b32  	%r2239, %r2238, 255;
	xor.b32  	%r2616, %r2239, 128;
	bra.uni 	$L__BB0_274;
$L__BB0_269:
	shl.b32 	%r2240, %r365, 7;
	or.b32  	%r2241, %r366, %r2240;
	and.b32  	%r2242, %r2241, 16380;
	mov.u32 	%r2243, _ZZ8matmulf8PiS_S_iiiS_S_E2ac;
	add.s32 	%r2244, %r2243, %r2242;
	ld.shared.u32 	%r2245, [%r2244];
	shl.b32 	%r2246, %r366, 3;
	and.b32  	%r2247, %r2246, 24;
	shr.s32 	%r2248, %r2245, %r2247;
	and.b32  	%r2616, %r2248, 255;
	bra.uni 	$L__BB0_274;
$L__BB0_270:
	and.b32  	%r369, %r2615, 127;
	and.b32  	%r370, %r363, 127;
	setp.gt.u32 	%p137, %r369, %r370;
	@%p137 bra 	$L__BB0_272;
	shl.b32 	%r2249, %r370, 7;
	or.b32  	%r2250, %r369, %r2249;
	and.b32  	%r2251, %r2250, 16380;
	mov.u32 	%r2252, _ZZ8matmulf8PiS_S_iiiS_S_E2ac;
	add.s32 	%r2253, %r2252, %r2251;
	ld.shared.u32 	%r2254, [%r2253];
	shl.b32 	%r2255, %r369, 3;
	and.b32  	%r2256, %r2255, 24;
	shr.s32 	%r2257, %r2254, %r2256;
	and.b32  	%r2258, %r2257, 255;
	xor.b32  	%r2616, %r2258, 128;
	bra.uni 	$L__BB0_274;
$L__BB0_272:
	shl.b32 	%r2259, %r369, 7;
	or.b32  	%r2260, %r2259, %r370;
	and.b32  	%r2261, %r2260, 16380;
	mov.u32 	%r2262, _ZZ8matmulf8PiS_S_iiiS_S_E2ac;
	add.s32 	%r2263, %r2262, %r2261;
	ld.shared.u32 	%r2264, [%r2263];
	shl.b32 	%r2265, %r370, 3;
	and.b32  	%r2266, %r2265, 24;
	shr.s32 	%r2267, %r2264, %r2266;
	and.b32  	%r2616, %r2267, 255;
	bra.uni 	$L__BB0_274;
$L__BB0_273:
	and.b32  	%r2268, %r2615, 127;
	and.b32  	%r2269, %r363, 127;
	max.u32 	%r2270, %r2268, %r2269;
	min.u32 	%r2271, %r2268, %r2269;
	shl.b32 	%r2272, %r2271, 7;
	or.b32  	%r2273, %r2272, %r2270;
	and.b32  	%r2274, %r2273, 16380;
	mov.u32 	%r2275, _ZZ8matmulf8PiS_S_iiiS_S_E2ac;
	add.s32 	%r2276, %r2275, %r2274;
	ld.shared.u32 	%r2277, [%r2276];
	shl.b32 	%r2278, %r2270, 3;
	and.b32  	%r2279, %r2278, 24;
	shr.s32 	%r2280, %r2277, %r2279;
	and.b32  	%r2281, %r2280, 255;
	and.b32  	%r2282, %r2615, 128;
	or.b32  	%r2616, %r2281, %r2282;
$L__BB0_274:
	xor.b32  	%r375, %r2616, %r2586;
	and.b32  	%r2283, %r375, 128;
	setp.eq.s32 	%p138, %r2283, 0;
	@%p138 bra 	$L__BB0_283;
	and.b32  	%r2285, %r375, 127;
	setp.eq.s32 	%p139, %r2285, 0;
	mov.b32 	%r2617, 0;
	@%p139 bra 	$L__BB0_284;
	and.b32  	%r2286, %r2616, 128;
	setp.eq.s32 	%p140, %r2286, 0;
	@%p140 bra 	$L__BB0_280;
	and.b32  	%r376, %r2602, 127;
	and.b32  	%r377, %r2616, 127;
	setp.gt.u32 	%p141, %r376, %r377;
	@%p141 bra 	$L__BB0_279;
	shl.b32 	%r2287, %r377, 7;
	or.b32  	%r2288, %r2287, %r376;
	and.b32  	%r2289, %r2288, 16380;
	mov.u32 	%r2290, _ZZ8matmulf8PiS_S_iiiS_S_E2ac;
	add.s32 	%r2291, %r2290, %r2289;
	ld.shared.u32 	%r2292, [%r2291];
	shl.b32 	%r2293, %r376, 3;
	and.b32  	%r2294, %r2293, 24;
	shr.s32 	%r2295, %r2292, %r2294;
	and.b32  	%r2296, %r2295, 255;
	xor.b32  	%r2617, %r2296, 128;
	bra.uni 	$L__BB0_284;
$L__BB0_279:
	shl.b32 	%r2297, %r376, 7;
	or.b32  	%r2298, %r377, %r2297;
	and.b32  	%r2299, %r2298, 16380;
	mov.u32 	%r2300, _ZZ8matmulf8PiS_S_iiiS_S_E2ac;
	add.s32 	%r2301, %r2300, %r2299;
	ld.shared.u32 	%r2302, [%r2301];
	shl.b32 	%r2303, %r377, 3;
	and.b32  	%r2304, %r2303, 24;
	shr.s32 	%r2305, %r2302, %r2304;
	and.b32  	%r2617, %r2305, 255;
	bra.uni 	$L__BB0_284;
$L__BB0_280:
	and.b32  	%r380, %r2616, 127;
	and.b32  	%r381, %r2602, 127;
	setp.gt.u32 	%p142, %r380, %r381;
	@%p142 bra 	$L__BB0_282;
	shl.b32 	%r2306, %r381, 7;
	or.b32  	%r2307, %r380, %r2306;
	and.b32  	%r2308, %r2307, 16380;
	mov.u32 	%r2309, _ZZ8matmulf8PiS_S_iiiS_S_E2ac;
	add.s32 	%r2310, %r2309, %r2308;
	ld.shared.u32 	%r2311, [%r2310];
	shl.b32 	%r2312, %r380, 3;
	and.b32  	%r2313, %r2312, 24;
	shr.s32 	%r2314, %r2311, %r2313;
	and.b32  	%r2315, %r2314, 255;
	xor.b32  	%r2617, %r2315, 128;
	bra.uni 	$L__BB0_284;
$L__BB0_282:
	shl.b32 	%r2316, %r380, 7;
	or.b32  	%r2317, %r2316, %r381;
	and.b32  	%r2318, %r2317, 16380;
	mov.u32 	%r2319, _ZZ8matmulf8PiS_S_iiiS_S_E2ac;
	add.s32 	%r2320, %r2319, %r2318;
	ld.shared.u32 	%r2321, [%r2320];
	shl.b32 	%r2322, %r381, 3;
	and.b32  	%r2323, %r2322, 24;
	shr.s32 	%r2324, %r2321, %r2323;
	and.b32  	%r2617, %r2324, 255;
	bra.uni 	$L__BB0_284;
$L__BB0_283:
	and.b32  	%r2325, %r2616, 127;
	and.b32  	%r2326, %r2602, 127;
	max.u32 	%r2327, %r2325, %r2326;
	min.u32 	%r2328, %r2325, %r2326;
	shl.b32 	%r2329, %r2328, 7;
	or.b32  	%r2330, %r2329, %r2327;
	and.b32  	%r2331, %r2330, 16380;
	mov.u32 	%r2332, _ZZ8matmulf8PiS_S_iiiS_S_E2ac;
	add.s32 	%r2333, %r2332, %r2331;
	ld.shared.u32 	%r2334, [%r2333];
	shl.b32 	%r2335, %r2327, 3;
	and.b32  	%r2336, %r2335, 24;
	shr.s32 	%r2337, %r2334, %r2336;
	and.b32  	%r2338, %r2337, 255;
	and.b32  	%r2339, %r2616, 128;
	or.b32  	%r2617, %r2338, %r2339;
$L__BB0_284:
	shl.b32 	%r2340, %r2617, 24;
	shl.b32 	%r2341, %r2614, 16;
	or.b32  	%r2342, %r2341, %r2340;
	or.b32  	%r2343, %r315, %r2608;
	or.b32  	%r386, %r2342, %r2343;
	xor.b32  	%r387, %r2622, %r386;
	and.b32  	%r2344, %r387, 128;
	setp.eq.s32 	%p143, %r2344, 0;
	@%p143 bra 	$L__BB0_293;
	and.b32  	%r2346, %r387, 127;
	setp.eq.s32 	%p144, %r2346, 0;
	mov.b32 	%r2618, 0;
	@%p144 bra 	$L__BB0_294;
	and.b32  	%r2347, %r2622, 128;
	setp.eq.s32 	%p145, %r2347, 0;
	@%p145 bra 	$L__BB0_290;
	and.b32  	%r388, %r2608, 127;
	and.b32  	%r389, %r2622, 127;
	setp.le.u32 	%p146, %r388, %r389;
	@%p146 bra 	$L__BB0_289;
	shl.b32 	%r2358, %r388, 7;
	or.b32  	%r2359, %r2358, %r389;
	and.b32  	%r2360, %r2359, 16380;
	mov.u32 	%r2361, _ZZ8matmulf8PiS_S_iiiS_S_E2ac;
	add.s32 	%r2362, %r2361, %r2360;
	ld.shared.u32 	%r2363, [%r2362];
	shl.b32 	%r2364, %r389, 3;
	and.b32  	%r2365, %r2364, 24;
	shr.s32 	%r2366, %r2363, %r2365;
	and.b32  	%r2618, %r2366, 255;
	bra.uni 	$L__BB0_294;
$L__BB0_289:
	shl.b32 	%r2348, %r389, 7;
	or.b32  	%r2349, %r2348, %r388;
	and.b32  	%r2350, %r2349, 16380;
	mov.u32 	%r2351, _ZZ8matmulf8PiS_S_iiiS_S_E2ac;
	add.s32 	%r2352, %r2351, %r2350;
	ld.shared.u32 	%r2353, [%r2352];
	shl.b32 	%r2354, %r388, 3;
	and.b32  	%r2355, %r2354, 24;
	shr.s32 	%r2356, %r2353, %r2355;
	and.b32  	%r2357, %r2356, 255;
	xor.b32  	%r2618, %r2357, 128;
	bra.uni 	$L__BB0_294;
$L__BB0_290:
	and.b32  	%r392, %r2622, 127;
	and.b32  	%r393, %r2608, 127;
	setp.le.u32 	%p147, %r392, %r393;
	@%p147 bra 	$L__BB0_292;
	shl.b32 	%r2377, %r392, 7;
	or.b32  	%r2378, %r2377, %r393;
	and.b32  	%r2379, %r2378, 16380;
	mov.u32 	%r2380, _ZZ8matmulf8PiS_S_iiiS_S_E2ac;
	add.s32 	%r2381, %r2380, %r2379;
	ld.shared.u32 	%r2382, [%r2381];
	shl.b32 	%r2383, %r393, 3;
	and.b32  	%r2384, %r2383, 24;
	shr.s32 	%r2385, %r2382, %r2384;
	and.b32  	%r2618, %r2385, 255;
	bra.uni 	$L__BB0_294;
$L__BB0_292:
	shl.b32 	%r2367, %r393, 7;
	or.b32  	%r2368, %r2367, %r392;
	and.b32  	%r2369, %r2368, 16380;
	mov.u32 	%r2370, _ZZ8matmulf8PiS_S_iiiS_S_E2ac;
	add.s32 	%r2371, %r2370, %r2369;
	ld.shared.u32 	%r2372, [%r2371];
	shl.b32 	%r2373, %r392, 3;
	and.b32  	%r2374, %r2373, 24;
	shr.s32 	%r2375, %r2372, %r2374;
	and.b32  	%r2376, %r2375, 255;
	xor.b32  	%r2618, %r2376, 128;
	bra.uni 	$L__BB0_294;
$L__BB0_293:
	and.b32  	%r2386, %r2622, 127;
	and.b32  	%r2387, %r2608, 127;
	max.u32 	%r2388, %r2386, %r2387;
	min.u32 	%r2389, %r2386, %r2387;
	shl.b32 	%r2390, %r2389, 7;
	or.b32  	%r2391, %r2390, %r2388;
	and.b32  	%r2392, %r2391, 16380;
	mov.u32 	%r2393, _ZZ8matmulf8PiS_S_iiiS_S_E2ac;
	add.s32 	%r2394, %r2393, %r2392;
	ld.shared.u32 	%r2395, [%r2394];
	shl.b32 	%r2396, %r2388, 3;
	and.b32  	%r2397, %r2396, 24;
	shr.s32 	%r2398, %r2395, %r2397;
	and.b32  	%r2399, %r2398, 255;
	and.b32  	%r2400, %r2622, 128;
	or.b32  	%r2618, %r2399, %r2400;
$L__BB0_294:
	shr.s32 	%r398, %r2622, 8;
	shr.s32 	%r399, %r386, 8;
	xor.b32  	%r400, %r398, %r399;
	and.b32  	%r2401, %r400, 128;
	setp.eq.s32 	%p148, %r2401, 0;
	@%p148 bra 	$L__BB0_303;
	and.b32  	%r2403, %r400, 127;
	setp.eq.s32 	%p149, %r2403, 0;
	mov.b32 	%r2619, 0;
	@%p149 bra 	$L__BB0_304;
	and.b32  	%r2404, %r2622, 32768;
	setp.eq.s32 	%p150, %r2404, 0;
	@%p150 bra 	$L__BB0_300;
	and.b32  	%r401, %r399, 127;
	and.b32  	%r402, %r398, 127;
	setp.gt.u32 	%p151, %r401, %r402;
	@%p151 bra 	$L__BB0_299;
	shl.b32 	%r2405, %r402, 7;
	or.b32  	%r2406, %r2405, %r401;
	and.b32  	%r2407, %r2406, 16380;
	mov.u32 	%r2408, _ZZ8matmulf8PiS_S_iiiS_S_E2ac;
	add.s32 	%r2409, %r2408, %r2407;
	ld.shared.u32 	%r2410, [%r2409];
	shl.b32 	%r2411, %r401, 3;
	and.b32  	%r2412, %r2411, 24;
	shr.s32 	%r2413, %r2410, %r2412;
	and.b32  	%r2414, %r2413, 255;
	xor.b32  	%r2619, %r2414, 128;
	bra.uni 	$L__BB0_304;
$L__BB0_299:
	shl.b32 	%r2415, %r401, 7;
	or.b32  	%r2416, %r2415, %r402;
	and.b32  	%r2417, %r2416, 16380;
	mov.u32 	%r2418, _ZZ8matmulf8PiS_S_iiiS_S_E2ac;
	add.s32 	%r2419, %r2418, %r2417;
	ld.shared.u32 	%r2420, [%r2419];
	shl.b32 	%r2421, %r402, 3;
	and.b32  	%r2422, %r2421, 24;
	shr.s32 	%r2423, %r2420, %r2422;
	and.b32  	%r2619, %r2423, 255;
	bra.uni 	$L__BB0_304;
$L__BB0_300:
	and.b32  	%r405, %r398, 127;
	and.b32  	%r406, %r399, 127;
	setp.gt.u32 	%p152, %r405, %r406;
	@%p152 bra 	$L__BB0_302;
	shl.b32 	%r2424, %r406, 7;
	or.b32  	%r2425, %r2424, %r405;
	and.b32  	%r2426, %r2425, 16380;
	mov.u32 	%r2427, _ZZ8matmulf8PiS_S_iiiS_S_E2ac;
	add.s32 	%r2428, %r2427, %r2426;
	ld.shared.u32 	%r2429, [%r2428];
	shl.b32 	%r2430, %r405, 3;
	and.b32  	%r2431, %r2430, 24;
	shr.s32 	%r2432, %r2429, %r2431;
	and.b32  	%r2433, %r2432, 255;
	xor.b32  	%r2619, %r2433, 128;
	bra.uni 	$L__BB0_304;
$L__BB0_302:
	shl.b32 	%r2434, %r405, 7;
	or.b32  	%r2435, %r2434, %r406;
	and.b32  	%r2436, %r2435, 16380;
	mov.u32 	%r2437, _ZZ8matmulf8PiS_S_iiiS_S_E2ac;
	add.s32 	%r2438, %r2437, %r2436;
	ld.shared.u32 	%r2439, [%r2438];
	shl.b32 	%r2440, %r406, 3;
	and.b32  	%r2441, %r2440, 24;
	shr.s32 	%r2442, %r2439, %r2441;
	and.b32  	%r2619, %r2442, 255;
	bra.uni 	$L__BB0_304;
$L__BB0_303:
	and.b32  	%r2443, %r398, 127;
	and.b32  	%r2444, %r399, 127;
	max.u32 	%r2445, %r2443, %r2444;
	min.u32 	%r2446, %r2443, %r2444;
	shl.b32 	%r2447, %r2446, 7;
	or.b32  	%r2448, %r2447, %r2445;
	and.b32  	%r2449, %r2448, 16380;
	mov.u32 	%r2450, _ZZ8matmulf8PiS_S_iiiS_S_E2ac;
	add.s32 	%r2451, %r2450, %r2449;
	ld.shared.u32 	%r2452, [%r2451];
	shl.b32 	%r2453, %r2445, 3;
	and.b32  	%r2454, %r2453, 24;
	shr.s32 	%r2455, %r2452, %r2454;
	and.b32  	%r2456, %r2455, 255;
	and.b32  	%r2457, %r398, 128;
	or.b32  	%r2619, %r2456, %r2457;
$L__BB0_304:
	shl.b32 	%r2458, %r2619, 8;
	or.b32  	%r411, %r2458, %r2618;
	shr.s32 	%r412, %r2622, 16;
	shr.s32 	%r413, %r386, 16;
	xor.b32  	%r414, %r412, %r413;
	and.b32  	%r2459, %r414, 128;
	setp.eq.s32 	%p153, %r2459, 0;
	@%p153 bra 	$L__BB0_313;
	and.b32  	%r2461, %r414, 127;
	setp.eq.s32 	%p154, %r2461, 0;
	mov.b32 	%r2620, 0;
	@%p154 bra 	$L__BB0_314;
	and.b32  	%r2462, %r2622, 8388608;
	setp.eq.s32 	%p155, %r2462, 0;
	@%p155 bra 	$L__BB0_310;
	and.b32  	%r415, %r413, 127;
	and.b32  	%r416, %r412, 127;
	setp.gt.u32 	%p156, %r415, %r416;
	@%p156 bra 	$L__BB0_309;
	shl.b32 	%r2463, %r416, 7;
	or.b32  	%r2464, %r2463, %r415;
	and.b32  	%r2465, %r2464, 16380;
	mov.u32 	%r2466, _ZZ8matmulf8PiS_S_iiiS_S_E2ac;
	add.s32 	%r2467, %r2466, %r2465;
	ld.shared.u32 	%r2468, [%r2467];
	shl.b32 	%r2469, %r415, 3;
	and.b32  	%r2470, %r2469, 24;
	shr.s32 	%r2471, %r2468, %r2470;
	and.b32  	%r2472, %r2471, 255;
	xor.b32  	%r2620, %r2472, 128;
	bra.uni 	$L__BB0_314;
$L__BB0_309:
	shl.b32 	%r2473, %r415, 7;
	or.b32  	%r2474, %r2473, %r416;
	and.b32  	%r2475, %r2474, 16380;
	mov.u32 	%r2476, _ZZ8matmulf8PiS_S_iiiS_S_E2ac;
	add.s32 	%r2477, %r2476, %r2475;
	ld.shared.u32 	%r2478, [%r2477];
	shl.b32 	%r2479, %r416, 3;
	and.b32  	%r2480, %r2479, 24;
	shr.s32 	%r2481, %r2478, %r2480;
	and.b32  	%r2620, %r2481, 255;
	bra.uni 	$L__BB0_314;
$L__BB0_310:
	and.b32  	%r419, %r412, 127;
	and.b32  	%r420, %r413, 127;
	setp.gt.u32 	%p157, %r419, %r420;
	@%p157 bra 	$L__BB0_312;
	shl.b32 	%r2482, %r420, 7;
	or.b32  	%r2483, %r2482, %r419;
	and.b32  	%r2484, %r2483, 16380;
	mov.u32 	%r2485, _ZZ8matmulf8PiS_S_iiiS_S_E2ac;
	add.s32 	%r2486, %r2485, %r2484;
	ld.shared.u32 	%r2487, [%r2486];
	shl.b32 	%r2488, %r419, 3;
	and.b32  	%r2489, %r2488, 24;
	shr.s32 	%r2490, %r2487, %r2489;
	and.b32  	%r2491, %r2490, 255;
	xor.b32  	%r2620, %r2491, 128;
	bra.uni 	$L__BB0_314;
$L__BB0_312:
	shl.b32 	%r2492, %r419, 7;
	or.b32  	%r2493, %r2492, %r420;
	and.b32  	%r2494, %r2493, 16380;
	mov.u32 	%r2495, _ZZ8matmulf8PiS_S_iiiS_S_E2ac;
	add.s32 	%r2496, %r2495, %r2494;
	ld.shared.u32 	%r2497, [%r2496];
	shl.b32 	%r2498, %r420, 3;
	and.b32  	%r2499, %r2498, 24;
	shr.s32 	%r2500, %r2497, %r2499;
	and.b32  	%r2620, %r2500, 255;
	bra.uni 	$L__BB0_314;
$L__BB0_313:
	and.b32  	%r2501, %r412, 127;
	and.b32  	%r2502, %r413, 127;
	max.u32 	%r2503, %r2501, %r2502;
	min.u32 	%r2504, %r2501, %r2502;
	shl.b32 	%r2505, %r2504, 7;
	or.b32  	%r2506, %r2505, %r2503;
	and.b32  	%r2507, %r2506, 16380;
	mov.u32 	%r2508, _ZZ8matmulf8PiS_S_iiiS_S_E2ac;
	add.s32 	%r2509, %r2508, %r2507;
	ld.shared.u32 	%r2510, [%r2509];
	shl.b32 	%r2511, %r2503, 3;
	and.b32  	%r2512, %r2511, 24;
	shr.s32 	%r2513, %r2510, %r2512;
	and.b32  	%r2514, %r2513, 255;
	and.b32  	%r2515, %r412, 128;
	or.b32  	%r2620, %r2514, %r2515;
$L__BB0_314:
	shl.b32 	%r2516, %r2620, 16;
	or.b32  	%r425, %r2516, %r411;
	shr.s32 	%r426, %r2622, 24;
	shr.s32 	%r427, %r386, 24;
	xor.b32  	%r428, %r426, %r427;
	and.b32  	%r2517, %r428, 128;
	setp.eq.s32 	%p158, %r2517, 0;
	@%p158 bra 	$L__BB0_323;
	and.b32  	%r2519, %r428, 127;
	setp.eq.s32 	%p159, %r2519, 0;
	mov.b32 	%r2621, 0;
	@%p159 bra 	$L__BB0_324;
	and.b32  	%r2520, %r426, 128;
	setp.eq.s32 	%p160, %r2520, 0;
	@%p160 bra 	$L__BB0_320;
	and.b32  	%r429, %r427, 127;
	and.b32  	%r430, %r426, 127;
	setp.gt.u32 	%p161, %r429, %r430;
	@%p161 bra 	$L__BB0_319;
	shl.b32 	%r2521, %r430, 7;
	or.b32  	%r2522, %r2521, %r429;
	and.b32  	%r2523, %r2522, 16380;
	mov.u32 	%r2524, _ZZ8matmulf8PiS_S_iiiS_S_E2ac;
	add.s32 	%r2525, %r2524, %r2523;
	ld.shared.u32 	%r2526, [%r2525];
	shl.b32 	%r2527, %r429, 3;
	and.b32  	%r2528, %r2527, 24;
	shr.s32 	%r2529, %r2526, %r2528;
	and.b32  	%r2530, %r2529, 255;
	xor.b32  	%r2621, %r2530, 128;
	bra.uni 	$L__BB0_324;
$L__BB0_319:
	shl.b32 	%r2531, %r429, 7;
	or.b32  	%r2532, %r2531, %r430;
	and.b32  	%r2533, %r2532, 16380;
	mov.u32 	%r2534, _ZZ8matmulf8PiS_S_iiiS_S_E2ac;
	add.s32 	%r2535, %r2534, %r2533;
	ld.shared.u32 	%r2536, [%r2535];
	shl.b32 	%r2537, %r430, 3;
	and.b32  	%r2538, %r2537, 24;
	shr.s32 	%r2539, %r2536, %r2538;
	and.b32  	%r2621, %r2539, 255;
	bra.uni 	$L__BB0_324;
$L__BB0_320:
	and.b32  	%r433, %r427, 127;
	setp.gt.u32 	%p162, %r426, %r433;
	@%p162 bra 	$L__BB0_322;
	shl.b32 	%r2540, %r433, 7;
	add.s32 	%r2541, %r2540, %r426;
	and.b32  	%r2542, %r2541, -4;
	mov.u32 	%r2543, _ZZ8matmulf8PiS_S_iiiS_S_E2ac;
	add.s32 	%r2544, %r2543, %r2542;
	ld.shared.u32 	%r2545, [%r2544];
	shl.b32 	%r2546, %r2541, 3;
	and.b32  	%r2547, %r2546, 24;
	shr.s32 	%r2548, %r2545, %r2547;
	and.b32  	%r2549, %r2548, 255;
	xor.b32  	%r2621, %r2549, 128;
	bra.uni 	$L__BB0_324;
$L__BB0_322:
	shl.b32 	%r2550, %r426, 7;
	or.b32  	%r2551, %r2550, %r433;
	and.b32  	%r2552, %r2551, 2147483644;
	mov.u32 	%r2553, _ZZ8matmulf8PiS_S_iiiS_S_E2ac;
	add.s32 	%r2554, %r2553, %r2552;
	ld.shared.u32 	%r2555, [%r2554];
	shl.b32 	%r2556, %r433, 3;
	and.b32  	%r2557, %r2556, 24;
	shr.s32 	%r2558, %r2555, %r2557;
	and.b32  	%r2621, %r2558, 255;
	bra.uni 	$L__BB0_324;
$L__BB0_323:
	and.b32  	%r2559, %r426, 127;
	and.b32  	%r2560, %r427, 127;
	max.u32 	%r2561, %r2559, %r2560;
	min.u32 	%r2562, %r2559, %r2560;
	shl.b32 	%r2563, %r2562, 7;
	or.b32  	%r2564, %r2563, %r2561;
	and.b32  	%r2565, %r2564, 16380;
	mov.u32 	%r2566, _ZZ8matmulf8PiS_S_iiiS_S_E2ac;
	add.s32 	%r2567, %r2566, %r2565;
	ld.shared.u32 	%r2568, [%r2567];
	shl.b32 	%r2569, %r2561, 3;
	and.b32  	%r2570, %r2569, 24;
	shr.s32 	%r2571, %r2568, %r2570;
	and.b32  	%r2572, %r2571, 255;
	and.b32  	%r2573, %r426, 128;
	or.b32  	%r2621, %r2572, %r2573;
$L__BB0_324:
	shl.b32 	%r2574, %r2621, 24;
	or.b32  	%r2622, %r2574, %r425;
	bar.sync 	0;
	add.s32 	%r2583, %r2583, 8;
	setp.lt.s32 	%p163, %r2583, %r5;
	@%p163 bra 	$L__BB0_2;
$L__BB0_325:
	ld.param.u32 	%r2582, [_Z8matmulf8PiS_S_iiiS_S__param_5];
	ld.param.u64 	%rd49, [_Z8matmulf8PiS_S_iiiS_S__param_2];
	cvta.to.global.u64 	%rd45, %rd49;
	shr.s32 	%r2575, %r2582, 31;
	shr.u32 	%r2576, %r2575, 30;
	add.s32 	%r2577, %r2582, %r2576;
	shr.s32 	%r2578, %r2577, 2;
	add.s32 	%r2579, %r1, %r2;
	add.s32 	%r2580, %r3, %r4;
	mad.lo.s32 	%r2581, %r2578, %r2579, %r2580;
	mul.wide.s32 	%rd46, %r2581, 4;
	add.s64 	%rd47, %rd45, %rd46;
	st.global.u32 	[%rd47], %r2622;
	ret;

}


// ===== COMPILED SASS (sm_100) =====

	.target	sm_100

	.elftype	@"ET_EXEC"


//--------------------- .note.nv.tkinfo           --------------------------
	.section	.note.nv.tkinfo,"",@"SHT_NOTE"
	.sectionflags	@"SHF_NOTE_NV_TKINFO"
	.tkinfo
        /*0018*/ 	.word	0x00000002
        /*0030*/ 	.string	""
        /*0030*/ 	.string	"ptxas"
        /*0030*/ 	.string	"Cuda compilation tools, release 13.0, V13.0.88"
        /*0030*/ 	.string	"Build cuda_13.0.r13.0/compiler.36424714_0"
        /*0030*/ 	.string	"-arch sm_100 -m 64 "



//--------------------- .note.nv.cuinfo           --------------------------
	.section	.note.nv.cuinfo,"",@"SHT_NOTE"
	.sectionflags	@"SHF_NOTE_NV_CUINFO"
        /*0018*/ 	.short	0x0002
        /*001a*/ 	.short	0x0064
        /*001c*/ 	.short	0x0082
	.zero		2


//--------------------- .nv.info                  --------------------------
	.section	.nv.info,"",@"SHT_CUDA_INFO"
	.align	4


	//----- nvinfo : EIATTR_REGCOUNT
	.align		4
        /*0000*/ 	.byte	0x04, 0x2f
        /*0002*/ 	.short	(.L_1 - .L_0)
	.align		4
.L_0:
        /*0004*/ 	.word	index@(_Z8matmulf8PiS_S_iiiS_S_)
        /*0008*/ 	.word	0x00000020


	//----- nvinfo : EIATTR_FRAME_SIZE
	.align		4
.L_1:
        /*000c*/ 	.byte	0x04, 0x11
        /*000e*/ 	.short	(.L_3 - .L_2)
	.align		4
.L_2:
        /*0010*/ 	.word	index@(_Z8matmulf8PiS_S_iiiS_S_)
        /*0014*/ 	.word	0x00000000


	//----- nvinfo : EIATTR_MIN_STACK_SIZE
	.align		4
.L_3:
        /*0018*/ 	.byte	0x04, 0x12
        /*001a*/ 	.short	(.L_5 - .L_4)
	.align		4
.L_4:
        /*001c*/ 	.word	index@(_Z8matmulf8PiS_S_iiiS_S_)
        /*0020*/ 	.word	0x00000000
.L_5:


//--------------------- .nv.compat                --------------------------
	.section	.nv.compat,"",@"SHT_CUDA_COMPAT_INFO"
	.align	4
        /*0000*/ 	.byte	0x02, 0x09, 0x00, 0x00, 0x02, 0x02, 0x01, 0x00, 0x02, 0x05, 0x05, 0x00, 0x03, 0x07, 0x01, 0x01
        /*0010*/ 	.byte	0x02, 0x03, 0x00, 0x00, 0x02, 0x06, 0x01, 0x00, 0x04, 0x0b, 0x08, 0x00, 0x09, 0x00, 0x00, 0x00
        /*0020*/ 	.byte	0x00, 0x00, 0x00, 0x00


//--------------------- .nv.info._Z8matmulf8PiS_S_iiiS_S_ --------------------------
	.section	.nv.info._Z8matmulf8PiS_S_iiiS_S_,"",@"SHT_CUDA_INFO"
	.sectionflags	@""
	.align	4


	//----- nvinfo : EIATTR_CUDA_API_VERSION
	.align		4
        /*0000*/ 	.byte	0x04, 0x37
        /*0002*/ 	.short	(.L_7 - .L_6)
.L_6:
        /*0004*/ 	.word	0x00000082


	//----- nvinfo : EIATTR_KPARAM_INFO
	.align		4
.L_7:
        /*0008*/ 	.byte	0x04, 0x17
        /*000a*/ 	.short	(.L_9 - .L_8)
.L_8:
        /*000c*/ 	.word	0x00000000
        /*0010*/ 	.short	0x0007
        /*0012*/ 	.short	0x0030
        /*0014*/ 	.byte	0x00, 0xf5, 0x21, 0x00


	//----- nvinfo : EIATTR_KPARAM_INFO
	.align		4
.L_9:
        /*0018*/ 	.byte	0x04, 0x17
        /*001a*/ 	.short	(.L_11 - .L_10)
.L_10:
        /*001c*/ 	.word	0x00000000
        /*0020*/ 	.short	0x0006
        /*0022*/ 	.short	0x0028
        /*0024*/ 	.byte	0x00, 0xf5, 0x21, 0x00


	//----- nvinfo : EIATTR_KPARAM_INFO
	.align		4
.L_11:
        /*0028*/ 	.byte	0x04, 0x17
        /*002a*/ 	.short	(.L_13 - .L_12)
.L_12:
        /*002c*/ 	.word	0x00000000
        /*0030*/ 	.short	0x0005
        /*0032*/ 	.short	0x0020
        /*0034*/ 	.byte	0x00, 0xf0, 0x11, 0x00


	//----- nvinfo : EIATTR_KPARAM_INFO
	.align		4
.L_13:
        /*0038*/ 	.byte	0x04, 0x17
        /*003a*/ 	.short	(.L_15 - .L_14)
.L_14:
        /*003c*/ 	.word	0x00000000
        /*0040*/ 	.short	0x0004
        /*0042*/ 	.short	0x001c
        /*0044*/ 	.byte	0x00, 0xf0, 0x11, 0x00


	//----- nvinfo : EIATTR_KPARAM_INFO
	.align		4
.L_15:
        /*0048*/ 	.byte	0x04, 0x17
        /*004a*/ 	.short	(.L_17 - .L_16)
.L_16:
        /*004c*/ 	.word	0x00000000
        /*0050*/ 	.short	0x0003
        /*0052*/ 	.short	0x0018
        /*0054*/ 	.byte	0x00, 0xf0, 0x11, 0x00


	//----- nvinfo : EIATTR_KPARAM_INFO
	.align		4
.L_17:
        /*0058*/ 	.byte	0x04, 0x17
        /*005a*/ 	.short	(.L_19 - .L_18)
.L_18:
        /*005c*/ 	.word	0x00000000
        /*0060*/ 	.short	0x0002
        /*0062*/ 	.short	0x0010
        /*0064*/ 	.byte	0x00, 0xf5, 0x21, 0x00


	//----- nvinfo : EIATTR_KPARAM_INFO
	.align		4
.L_19:
        /*0068*/ 	.byte	0x04, 0x17
        /*006a*/ 	.short	(.L_21 - .L_20)
.L_20:
        /*006c*/ 	.word	0x00000000
        /*0070*/ 	.short	0x0001
        /*0072*/ 	.short	0x0008
        /*0074*/ 	.byte	0x00, 0xf5, 0x21, 0x00


	//----- nvinfo : EIATTR_KPARAM_INFO
	.align		4
.L_21:
        /*0078*/ 	.byte	0x04, 0x17
        /*007a*/ 	.short	(.L_23 - .L_22)
.L_22:
        /*007c*/ 	.word	0x00000000
        /*0080*/ 	.short	0x0000
        /*0082*/ 	.short	0x0000
        /*0084*/ 	.byte	0x00, 0xf5, 0x21, 0x00


	//----- nvinfo : EIATTR_SPARSE_MMA_MASK
	.align		4
.L_23:
        /*0088*/ 	.byte	0x03, 0x50
        /*008a*/ 	.short	0x0000


	//----- nvinfo : EIATTR_MAXREG_COUNT
	.align		4
        /*008c*/ 	.byte	0x03, 0x1b
        /*008e*/ 	.short	0x00ff


	//----- nvinfo : EIATTR_NUM_BARRIERS
	.align		4
        /*0090*/ 	.byte	0x02, 0x4c
        /*0092*/ 	.byte	0x01
	.zero		1


	//----- nvinfo : EIATTR_MERCURY_ISA_VERSION
	.align		4
        /*0094*/ 	.byte	0x03, 0x5f
        /*0096*/ 	.short	0x0101


	//----- nvinfo : EIATTR_VRC_CTA_INIT_COUNT
	.align		4
        /*0098*/ 	.byte	0x02, 0x4a
	.zero		1
	.zero		1


	//----- nvinfo : EIATTR_EXIT_INSTR_OFFSETS
	.align		4
        /*009c*/ 	.byte	0x04, 0x1c
        /*009e*/ 	.short	(.L_25 - .L_24)


	//   ....[0]....
.L_24:
        /*00a0*/ 	.word	0x0000a150


	//----- nvinfo : EIATTR_CRS_STACK_SIZE
	.align		4
.L_25:
        /*00a4*/ 	.byte	0x04, 0x1e
        /*00a6*/ 	.short	(.L_27 - .L_26)
.L_26:
        /*00a8*/ 	.word	0x00000000


	//----- nvinfo : EIATTR_CBANK_PARAM_SIZE
	.align		4
.L_27:
        /*00ac*/ 	.byte	0x03, 0x19
        /*00ae*/ 	.short	0x0038


	//----- nvinfo : EIATTR_PARAM_CBANK
	.align		4
        /*00b0*/ 	.byte	0x04, 0x0a
        /*00b2*/ 	.short	(.L_29 - .L_28)
	.align		4
.L_28:
        /*00b4*/ 	.word	index@(.nv.constant0._Z8matmulf8PiS_S_iiiS_S_)
        /*00b8*/ 	.short	0x0380
        /*00ba*/ 	.short	0x0038


	//----- nvinfo : EIATTR_SW_WAR
	.align		4
.L_29:
        /*00bc*/ 	.byte	0x04, 0x36
        /*00be*/ 	.short	(.L_31 - .L_30)
.L_30:
        /*00c0*/ 	.word	0x00000008
.L_31:


//--------------------- .nv.callgraph             --------------------------
	.section	.nv.callgraph,"",@"SHT_CUDA_CALLGRAPH"
	.align	4
	.sectionentsize	8
	.align		4
        /*0000*/ 	.word	0x00000000
	.align		4
        /*0004*/ 	.word	0xffffffff
	.align		4
        /*0008*/ 	.word	0x00000000
	.align		4
        /*000c*/ 	.word	0xfffffffe
	.align		4
        /*0010*/ 	.word	0x00000000
	.align		4
        /*0014*/ 	.word	0xfffffffd
	.align		4
        /*0018*/ 	.word	0x00000000
	.align		4
        /*001c*/ 	.word	0xfffffffc


//--------------------- .text._Z8matmulf8PiS_S_iiiS_S_ --------------------------
	.section	.text._Z8matmulf8PiS_S_iiiS_S_,"ax",@progbits
	.align	128
        .global         _Z8matmulf8PiS_S_iiiS_S_
        .type           _Z8matmulf8PiS_S_iiiS_S_,@function
        .size           _Z8matmulf8PiS_S_iiiS_S_,(.L_x_196 - _Z8matmulf8PiS_S_iiiS_S_)
        .other          _Z8matmulf8PiS_S_iiiS_S_,@"STO_CUDA_ENTRY STV_DEFAULT"
_Z8matmulf8PiS_S_iiiS_S_:
.text._Z8matmulf8PiS_S_iiiS_S_:
[----:B------:R-:W-:Y:S01]  /*0000*/  LDC R1, c[0x0][0x37c] ;  /* 0x0000df00ff017b82 */ /* 0x000fe20000000800 */
[----:B------:R-:W0:Y:S07]  /*0010*/  S2R R9, SR_TID.X ;  /* 0x0000000000097919 */ /* 0x000e2e0000002100 */
[----:B------:R-:W1:Y:S01]  /*0020*/  LDC.64 R4, c[0x0][0x3a8] ;  /* 0x0000ea00ff047b82 */ /* 0x000e620000000a00 */
[----:B------:R-:W0:Y:S01]  /*0030*/  LDCU UR7, c[0x0][0x360] ;  /* 0x00006c00ff0777ac */ /* 0x000e220008000800 */
[----:B------:R-:W0:Y:S01]  /*0040*/  S2R R0, SR_TID.Y ;  /* 0x0000000000007919 */ /* 0x000e220000002200 */
[----:B------:R-:W2:Y:S05]  /*0050*/  LDCU.64 UR12, c[0x0][0x358] ;  /* 0x00006b00ff0c77ac */ /* 0x000eaa0008000a00 */
[----:B------:R-:W3:Y:S08]  /*0060*/  LDC.64 R2, c[0x0][0x3b0] ;  /* 0x0000ec00ff027b82 */ /* 0x000ef00000000a00 */
[----:B------:R-:W4:Y:S01]  /*0070*/  S2UR UR9, SR_CgaCtaId ;  /* 0x00000000000979c3 */ /* 0x000f220000008800 */
[----:B------:R-:W-:Y:S01]  /*0080*/  UMOV UR6, 0x400 ;  /* 0x0000040000067882 */ /* 0x000fe20000000000 */
[----:B------:R-:W5:Y:S01]  /*0090*/  LDCU UR10, c[0x0][0x39c] ;  /* 0x00007380ff0a77ac */ /* 0x000f620008000800 */
[----:B0-----:R-:W-:-:S04]  /*00a0*/  IMAD R7, R0, UR7, R9 ;  /* 0x0000000700077c24 */ /* 0x001fc8000f8e0209 */
[----:B-1----:R-:W-:-:S04]  /*00b0*/  IMAD.WIDE.U32 R4, R7, 0x4, R4 ;  /* 0x0000000407047825 */ /* 0x002fc800078e0004 */
[----:B---3--:R-:W-:Y:S01]  /*00c0*/  IMAD.WIDE.U32 R2, R7, 0x4, R2 ;  /* 0x0000000407027825 */ /* 0x008fe200078e0002 */
[----:B--2---:R-:W2:Y:S04]  /*00d0*/  LDG.E.STRONG.GPU R15, desc[UR12][R4.64] ;  /* 0x0000000c040f7981 */ /* 0x004ea8000c1ef900 */
[----:B------:R-:W3:Y:S04]  /*00e0*/  LDG.E.STRONG.GPU R12, desc[UR12][R2.64] ;  /* 0x0000000c020c7981 */ /* 0x000ee8000c1ef900 */
[----:B------:R-:W5:Y:S04]  /*00f0*/  LDG.E.STRONG.GPU R17, desc[UR12][R4.64+0x400] ;  /* 0x0004000c04117981 */ /* 0x000f68000c1ef900 */
[----:B------:R-:W5:Y:S04]  /*0100*/  LDG.E.STRONG.GPU R14, desc[UR12][R2.64+0x400] ;  /* 0x0004000c020e7981 */ /* 0x000f68000c1ef900 */
[----:B------:R-:W5:Y:S04]  /*0110*/  LDG.E.STRONG.GPU R19, desc[UR12][R4.64+0x800] ;  /* 0x0008000c04137981 */ /* 0x000f68000c1ef900 */
[----:B------:R-:W5:Y:S04]  /*0120*/  LDG.E.STRONG.GPU R22, desc[UR12][R2.64+0x800] ;  /* 0x0008000c02167981 */ /* 0x000f68000c1ef900 */
[----:B------:R-:W5:Y:S04]  /*0130*/  LDG.E.STRONG.GPU R25, desc[UR12][R4.64+0xc00] ;  /* 0x000c000c04197981 */ /* 0x000f68000c1ef900 */
[----:B------:R-:W5:Y:S04]  /*0140*/  LDG.E.STRONG.GPU R24, desc[UR12][R2.64+0xc00] ;  /* 0x000c000c02187981 */ /* 0x000f68000c1ef900 */
[----:B------:R-:W5:Y:S04]  /*0150*/  LDG.E.STRONG.GPU R27, desc[UR12][R4.64+0x1000] ;  /* 0x0010000c041b7981 */ /* 0x000f68000c1ef900 */
[----:B------:R-:W5:Y:S04]  /*0160*/  LDG.E.STRONG.GPU R8, desc[UR12][R2.64+0x1000] ;  /* 0x0010000c02087981 */ /* 0x000f68000c1ef900 */
[----:B------:R-:W5:Y:S01]  /*0170*/  LDG.E.STRONG.GPU R11, desc[UR12][R4.64+0x1400] ;  /* 0x0014000c040b7981 */ /* 0x000f62000c1ef900 */
[----:B------:R-:W-:-:S02]  /*0180*/  UIADD3 UR4, UPT, UPT, UR6, 0x4000, URZ ;  /* 0x0000400006047890 */ /* 0x000fc4000fffe0ff */
[----:B----4-:R-:W-:Y:S01]  /*0190*/  ULEA UR5, UR9, UR6, 0x18 ;  /* 0x0000000609057291 */ /* 0x010fe2000f8ec0ff */
[----:B------:R-:W4:Y:S01]  /*01a0*/  LDG.E.STRONG.GPU R10, desc[UR12][R2.64+0x1400] ;  /* 0x0014000c020a7981 */ /* 0x000f22000c1ef900 */
[----:B------:R-:W-:-:S03]  /*01b0*/  ULEA UR4, UR9, UR4, 0x18 ;  /* 0x0000000409047291 */ /* 0x000fc6000f8ec0ff */
[----:B------:R-:W4:Y:S01]  /*01c0*/  LDG.E.STRONG.GPU R13, desc[UR12][R4.64+0x1800] ;  /* 0x0018000c040d7981 */ /* 0x000f22000c1ef900 */
[C---:B------:R-:W-:Y:S02]  /*01d0*/  LEA R6, R7.reuse, UR5, 0x2 ;  /* 0x0000000507067c11 */ /* 0x040fe4000f8e10ff */
[----:B------:R-:W-:Y:S01]  /*01e0*/  LEA R7, R7, UR4, 0x2 ;  /* 0x0000000407077c11 */ /* 0x000fe2000f8e10ff */
[----:B------:R-:W4:Y:S04]  /*01f0*/  LDG.E.STRONG.GPU R20, desc[UR12][R2.64+0x1800] ;  /* 0x0018000c02147981 */ /* 0x000f28000c1ef900 */
[----:B------:R-:W4:Y:S04]  /*0200*/  LDG.E.STRONG.GPU R23, desc[UR12][R4.64+0x1c00] ;  /* 0x001c000c04177981 */ /* 0x000f28000c1ef900 */
[----:B------:R-:W4:Y:S04]  /*0210*/  LDG.E.STRONG.GPU R18, desc[UR12][R2.64+0x1c00] ;  /* 0x001c000c02127981 */ /* 0x000f28000c1ef900 */
[----:B------:R-:W4:Y:S04]  /*0220*/  LDG.E.STRONG.GPU R21, desc[UR12][R4.64+0x2000] ;  /* 0x0020000c04157981 */ /* 0x000f28000c1ef900 */
[----:B------:R-:W4:Y:S04]  /*0230*/  LDG.E.STRONG.GPU R16, desc[UR12][R2.64+0x2000] ;  /* 0x0020000c02107981 */ /* 0x000f28000c1ef900 */
[----:B------:R-:W4:Y:S04]  /*0240*/  LDG.E.STRONG.GPU R29, desc[UR12][R4.64+0x3400] ;  /* 0x0034000c041d7981 */ /* 0x000f28000c1ef900 */
[----:B------:R-:W4:Y:S04]  /*0250*/  LDG.E.STRONG.GPU R26, desc[UR12][R2.64+0x3400] ;  /* 0x0034000c021a7981 */ /* 0x000f28000c1ef900 */
[----:B------:R-:W4:Y:S04]  /*0260*/  LDG.E.STRONG.GPU R28, desc[UR12][R2.64+0x3800] ;  /* 0x0038000c021c7981 */ /* 0x000f28000c1ef900 */
[----:B--2---:R-:W-:Y:S04]  /*0270*/  STS [R6], R15 ;  /* 0x0000000f06007388 */ /* 0x004fe80000000800 */
[----:B---3--:R-:W-:Y:S04]  /*0280*/  STS [R7], R12 ;  /* 0x0000000c07007388 */ /* 0x008fe80000000800 */
[----:B-----5:R0:W-:Y:S04]  /*0290*/  STS [R6+0x400], R17 ;  /* 0x0004001106007388 */ /* 0x0201e80000000800 */
[----:B------:R1:W-:Y:S04]  /*02a0*/  STS [R7+0x400], R14 ;  /* 0x0004000e07007388 */ /* 0x0003e80000000800 */
[----:B------:R2:W-:Y:S04]  /*02b0*/  STS [R6+0x800], R19 ;  /* 0x0008001306007388 */ /* 0x0005e80000000800 */
[----:B0-----:R-:W3:Y:S04]  /*02c0*/  LDG.E.STRONG.GPU R17, desc[UR12][R4.64+0x2800] ;  /* 0x0028000c04117981 */ /* 0x001ee8000c1ef900 */
[----:B-1----:R-:W5:Y:S04]  /*02d0*/  LDG.E.STRONG.GPU R14, desc[UR12][R2.64+0x2400] ;  /* 0x0024000c020e7981 */ /* 0x002f68000c1ef900 */
[----:B--2---:R-:W2:Y:S04]  /*02e0*/  LDG.E.STRONG.GPU R19, desc[UR12][R4.64+0x2400] ;  /* 0x0024000c04137981 */ /* 0x004ea8000c1ef900 */
[----:B------:R-:W3:Y:S04]  /*02f0*/  LDG.E.STRONG.GPU R12, desc[UR12][R2.64+0x2800] ;  /* 0x0028000c020c7981 */ /* 0x000ee8000c1ef900 */
[----:B------:R0:W-:Y:S04]  /*0300*/  STS [R7+0x800], R22 ;  /* 0x0008001607007388 */ /* 0x0001e80000000800 */
[----:B------:R-:W3:Y:S04]  /*0310*/  LDG.E.STRONG.GPU R15, desc[UR12][R4.64+0x2c00] ;  /* 0x002c000c040f7981 */ /* 0x000ee8000c1ef900 */
[----:B------:R1:W-:Y:S04]  /*0320*/  STS [R6+0xc00], R25 ;  /* 0x000c001906007388 */ /* 0x0003e80000000800 */
[----:B0-----:R-:W3:Y:S04]  /*0330*/  LDG.E.STRONG.GPU R22, desc[UR12][R2.64+0x2c00] ;  /* 0x002c000c02167981 */ /* 0x001ee8000c1ef900 */
[----:B------:R0:W-:Y:S04]  /*0340*/  STS [R7+0xc00], R24 ;  /* 0x000c001807007388 */ /* 0x0001e80000000800 */
[----:B-1----:R-:W3:Y:S04]  /*0350*/  LDG.E.STRONG.GPU R25, desc[UR12][R4.64+0x3000] ;  /* 0x0030000c04197981 */ /* 0x002ee8000c1ef900 */
[----:B------:R1:W-:Y:S04]  /*0360*/  STS [R6+0x1000], R27 ;  /* 0x0010001b06007388 */ /* 0x0003e80000000800 */
[----:B0-----:R-:W3:Y:S04]  /*0370*/  LDG.E.STRONG.GPU R24, desc[UR12][R2.64+0x3000] ;  /* 0x0030000c02187981 */ /* 0x001ee8000c1ef900 */
[----:B------:R0:W-:Y:S04]  /*0380*/  STS [R7+0x1000], R8 ;  /* 0x0010000807007388 */ /* 0x0001e80000000800 */
[----:B-1----:R-:W3:Y:S04]  /*0390*/  LDG.E.STRONG.GPU R27, desc[UR12][R4.64+0x3800] ;  /* 0x0038000c041b7981 */ /* 0x002ee8000c1ef900 */
[----:B------:R1:W-:Y:S04]  /*03a0*/  STS [R6+0x1400], R11 ;  /* 0x0014000b06007388 */ /* 0x0003e80000000800 */
[----:B0-----:R0:W3:Y:S04]  /*03b0*/  LDG.E.STRONG.GPU R8, desc[UR12][R2.64+0x3c00] ;  /* 0x003c000c02087981 */ /* 0x0010e8000c1ef900 */
[----:B-1----:R1:W3:Y:S04]  /*03c0*/  LDG.E.STRONG.GPU R11, desc[UR12][R4.64+0x3c00] ;  /* 0x003c000c040b7981 */ /* 0x0022e8000c1ef900 */
[----:B----4-:R4:W-:Y:S04]  /*03d0*/  STS [R7+0x1400], R10 ;  /* 0x0014000a07007388 */ /* 0x0109e80000000800 */
[----:B------:R4:W-:Y:S04]  /*03e0*/  STS [R6+0x1800], R13 ;  /* 0x0018000d06007388 */ /* 0x0009e80000000800 */
[----:B------:R4:W-:Y:S04]  /*03f0*/  STS [R7+0x1800], R20 ;  /* 0x0018001407007388 */ /* 0x0009e80000000800 */
[----:B------:R4:W-:Y:S04]  /*0400*/  STS [R6+0x1c00], R23 ;  /* 0x001c001706007388 */ /* 0x0009e80000000800 */
[----:B------:R4:W-:Y:S04]  /*0410*/  STS [R7+0x1c00], R18 ;  /* 0x001c001207007388 */ /* 0x0009e80000000800 */
[----:B------:R4:W-:Y:S04]  /*0420*/  STS [R6+0x2000], R21 ;  /* 0x0020001506007388 */ /* 0x0009e80000000800 */
[----:B------:R4:W-:Y:S01]  /*0430*/  STS [R7+0x2000], R16 ;  /* 0x0020001007007388 */ /* 0x0009e20000000800 */
[----:B------:R-:W4:Y:S08]  /*0440*/  S2UR UR8, SR_CTAID.Y ;  /* 0x00000000000879c3 */ /* 0x000f300000002600 */
[----:B0-----:R-:W4:Y:S08]  /*0450*/  LDC R3, c[0x0][0x364] ;  /* 0x0000d900ff037b82 */ /* 0x001f300000000800 */
[----:B------:R-:W0:Y:S01]  /*0460*/  S2UR UR5, SR_CTAID.X ;  /* 0x00000000000579c3 */ /* 0x000e220000002500 */
[----:B------:R-:W-:Y:S01]  /*0470*/  UISETP.GE.AND UP0, UPT, UR10, 0x4, UPT ;  /* 0x000000040a00788c */ /* 0x000fe2000bf06270 */
[----:B-1----:R-:W-:Y:S01]  /*0480*/  IMAD.MOV.U32 R4, RZ, RZ, RZ ;  /* 0x000000ffff047224 */ /* 0x002fe200078e00ff */
[----:B------:R-:W-:-:S04]  /*0490*/  USHF.R.S32.HI UR4, URZ, 0x1f, UR10 ;  /* 0x0000001fff047899 */ /* 0x000fc8000801140a */
[----:B------:R-:W-:Y:S01]  /*04a0*/  ULEA.HI UR4, UR4, UR10, URZ, 0x2 ;  /* 0x0000000a04047291 */ /* 0x000fe2000f8f10ff */
[----:B----4-:R-:W-:Y:S01]  /*04b0*/  IMAD R3, R3, UR8, RZ ;  /* 0x0000000803037c24 */ /* 0x010fe2000f8e02ff */
[----:B0-----:R-:W-:Y:S01]  /*04c0*/  UIMAD UR5, UR5, UR7, URZ ;  /* 0x00000007050572a4 */ /* 0x001fe2000f8e02ff */
[----:B--2---:R0:W-:Y:S04]  /*04d0*/  STS [R6+0x2400], R19 ;  /* 0x0024001306007388 */ /* 0x0041e80000000800 */
[----:B-----5:R0:W-:Y:S04]  /*04e0*/  STS [R7+0x2400], R14 ;  /* 0x0024000e07007388 */ /* 0x0201e80000000800 */
[----:B---3--:R0:W-:Y:S04]  /*04f0*/  STS [R6+0x2800], R17 ;  /* 0x0028001106007388 */ /* 0x0081e80000000800 */
[----:B------:R0:W-:Y:S04]  /*0500*/  STS [R7+0x2800], R12 ;  /* 0x0028000c07007388 */ /* 0x0001e80000000800 */
        /* <DEDUP_REMOVED lines=9> */
[----:B------:R0:W-:Y:S01]  /*05a0*/  STS [R7+0x3c00], R8 ;  /* 0x003c000807007388 */ /* 0x0001e20000000800 */
[----:B------:R-:W-:Y:S06]  /*05b0*/  BAR.SYNC.DEFER_BLOCKING 0x0 ;  /* 0x0000000000007b1d */ /* 0x000fec0000010000 */
[----:B------:R-:W-:Y:S05]  /*05c0*/  BRA.U !UP0, `(.L_x_0) ;  /* 0x0000009908b07547 */ /* 0x000fea000b800000 */
[----:B------:R-:W-:Y:S01]  /*05d0*/  UIADD3 UR7, UPT, UPT, UR6, 0x8000, URZ ;  /* 0x0000800006077890 */ /* 0x000fe2000fffe0ff */
[----:B------:R-:W-:Y:S01]  /*05e0*/  SHF.R.U32.HI R5, RZ, 0x3, R9 ;  /* 0x00000003ff057819 */ /* 0x000fe20000011609 */
[----:B------:R-:W-:Y:S01]  /*05f0*/  UIADD3 UR8, UPT, UPT, UR6, 0x8400, URZ ;  /* 0x0000840006087890 */ /* 0x000fe2000fffe0ff */
[C---:B------:R-:W-:Y:S01]  /*0600*/  IMAD.SHL.U32 R4, R9.reuse, 0x4, RZ ;  /* 0x0000000409047824 */ /* 0x040fe200078e00ff */
[----:B------:R-:W-:Y:S02]  /*0610*/  ULEA UR6, UR9, UR7, 0x18 ;  /* 0x0000000709067291 */ /* 0x000fe4000f8ec0ff */
[----:B------:R-:W-:Y:S01]  /*0620*/  ULEA UR7, UR9, UR8, 0x18 ;  /* 0x0000000809077291 */ /* 0x000fe2000f8ec0ff */
[----:B------:R-:W-:Y:S01]  /*0630*/  IMAD R2, R0, 0x4, R5 ;  /* 0x0000000400027824 */ /* 0x000fe200078e0205 */
[----:B------:R-:W-:Y:S01]  /*0640*/  LOP3.LUT R5, R4, 0x1c, RZ, 0xc0, !PT ;  /* 0x0000001c04057812 */ /* 0x000fe200078ec0ff */
[----:B------:R-:W-:Y:S01]  /*0650*/  IMAD.MOV.U32 R4, RZ, RZ, RZ ;  /* 0x000000ffff047224 */ /* 0x000fe200078e00ff */
[----:B------:R-:W-:Y:S01]  /*0660*/  LEA R9, R9, UR6, 0x5 ;  /* 0x0000000609097c11 */ /* 0x000fe2000f8e28ff */
[----:B------:R-:W-:Y:S01]  /*0670*/  USHF.R.S32.HI UR8, URZ, 0x2, UR4 ;  /* 0x00000002ff087899 */ /* 0x000fe20008011404 */
[----:B------:R-:W-:Y:S01]  /*0680*/  LEA R0, R0, UR7, 0x4 ;  /* 0x0000000700007c11 */ /* 0x000fe2000f8e20ff */
[----:B------:R-:W-:Y:S01]  /*0690*/  IMAD R2, R2, 0x20, R5 ;  /* 0x0000002002027824 */ /* 0x000fe200078e0205 */
[----:B------:R-:W-:-:S09]  /*06a0*/  UMOV UR4, URZ ;  /* 0x000000ff00047c82 */ /* 0x000fd20008000000 */
.L_x_194:
[----:B------:R-:W1:Y:S01]  /*06b0*/  S2R R5, SR_TID.X ;  /* 0x0000000000057919 */ /* 0x000e620000002100 */
[----:B0-----:R-:W0:Y:S01]  /*06c0*/  LDC.64 R10, c[0x0][0x380] ;  /* 0x0000e000ff0a7b82 */ /* 0x001e220000000a00 */
[----:B------:R-:W2:Y:S07]  /*06d0*/  S2R R8, SR_TID.Y ;  /* 0x0000000000087919 */ /* 0x000eae0000002200 */
[----:B------:R-:W3:Y:S01]  /*06e0*/  LDC.64 R6, c[0x0][0x388] ;  /* 0x0000e200ff067b82 */ /* 0x000ee20000000a00 */
[----:B-1----:R-:W-:-:S02]  /*06f0*/  SHF.R.U32.HI R13, RZ, 0x3, R5 ;  /* 0x00000003ff0d7819 */ /* 0x002fc40000011605 */
[----:B------:R-:W-:-:S03]  /*0700*/  LOP3.LUT R5, R5, 0x7, RZ, 0xc0, !PT ;  /* 0x0000000705057812 */ /* 0x000fc600078ec0ff */
[----:B--2---:R-:W-:-:S04]  /*0710*/  IMAD R8, R8, 0x4, R13 ;  /* 0x0000000408087824 */ /* 0x004fc800078e020d */
[----:B------:R-:W-:Y:S02]  /*0720*/  VIADD R12, R8, UR5 ;  /* 0x00000005080c7c36 */ /* 0x000fe40008000000 */
[----:B------:R-:W-:Y:S02]  /*0730*/  IMAD R8, R3, 0x4, R8 ;  /* 0x0000000403087824 */ /* 0x000fe400078e0208 */
[--C-:B------:R-:W-:Y:S02]  /*0740*/  IMAD R12, R12, UR8, R5.reuse ;  /* 0x000000080c0c7c24 */ /* 0x100fe4000f8e0205 */
[----:B------:R-:W-:Y:S02]  /*0750*/  IMAD R8, R8, UR8, R5 ;  /* 0x0000000808087c24 */ /* 0x000fe4000f8e0205 */
[----:B------:R-:W-:Y:S02]  /*0760*/  VIADD R5, R12, UR4 ;  /* 0x000000040c057c36 */ /* 0x000fe40008000000 */
[----:B------:R-:W-:-:S02]  /*0770*/  VIADD R13, R8, UR4 ;  /* 0x00000004080d7c36 */ /* 0x000fc40008000000 */
[----:B0-----:R-:W-:-:S04]  /*0780*/  IMAD.WIDE R10, R5, 0x4, R10 ;  /* 0x00000004050a7825 */ /* 0x001fc800078e020a */
[----:B---3--:R-:W-:Y:S02]  /*0790*/  IMAD.WIDE R6, R13, 0x4, R6 ;  /* 0x000000040d067825 */ /* 0x008fe400078e0206 */
[----:B------:R-:W2:Y:S04]  /*07a0*/  LDG.E.CONSTANT R11, desc[UR12][R10.64] ;  /* 0x0000000c0a0b7981 */ /* 0x000ea8000c1e9900 */
[----:B------:R0:W3:Y:S01]  /*07b0*/  LDG.E.CONSTANT R13, desc[UR12][R6.64] ;  /* 0x0000000c060d7981 */ /* 0x0000e2000c1e9900 */
[----:B------:R-:W1:Y:S01]  /*07c0*/  S2UR UR10, SR_CgaCtaId ;  /* 0x00000000000a79c3 */ /* 0x000e620000008800 */
[----:B------:R-:W-:Y:S01]  /*07d0*/  UMOV UR9, 0x400 ;  /* 0x0000040000097882 */ /* 0x000fe20000000000 */
[----:B------:R-:W-:Y:S01]  /*07e0*/  UIADD3 UR4, UPT, UPT, UR4, 0x8, URZ ;  /* 0x0000000804047890 */ /* 0x000fe2000fffe0ff */
[----:B------:R-:W-:Y:S01]  /*07f0*/  IMAD.MOV.U32 R8, RZ, RZ, RZ ;  /* 0x000000ffff087224 */ /* 0x000fe200078e00ff */
[----:B------:R-:W-:Y:S01]  /*0800*/  UIADD3 UR9, UPT, UPT, UR9, 0x4000, URZ ;  /* 0x0000400009097890 */ /* 0x000fe2000fffe0ff */
[----:B------:R-:W-:Y:S01]  /*0810*/  IMAD.MOV.U32 R5, RZ, RZ, RZ ;  /* 0x000000ffff057224 */ /* 0x000fe200078e00ff */
[----:B------:R-:W-:Y:S01]  /*0820*/  UISETP.GE.AND UP0, UPT, UR4, UR8, UPT ;  /* 0x000000080400728c */ /* 0x000fe2000bf06270 */
[----:B------:R-:W-:Y:S01]  /*0830*/  UMOV UR11, 0x8 ;  /* 0x00000008000b7882 */ /* 0x000fe20000000000 */
[----:B0-----:R-:W-:Y:S01]  /*0840*/  CS2R R6, SRZ ;  /* 0x0000000000067805 */ /* 0x001fe2000001ff00 */
[----:B-1----:R-:W-:Y:S01]  /*0850*/  ULEA UR9, UR10, UR9, 0x18 ;  /* 0x000000090a097291 */ /* 0x002fe2000f8ec0ff */
[----:B--2---:R0:W-:Y:S04]  /*0860*/  STS [R2+UR6], R11 ;  /* 0x0000000b02007988 */ /* 0x0041e80008000806 */
[----:B---3--:R0:W-:Y:S01]  /*0870*/  STS [R2+UR7], R13 ;  /* 0x0000000d02007988 */ /* 0x0081e20008000807 */
[----:B------:R-:W-:Y:S06]  /*0880*/  BAR.SYNC.DEFER_BLOCKING 0x0 ;  /* 0x0000000000007b1d */ /* 0x000fec0000010000 */
.L_x_97:
[----:B------:R-:W1:Y:S01]  /*0890*/  LDS R17, [R9+UR11+-0x8] ;  /* 0xfffff80b09117984 */ /* 0x000e620008000800 */
[----:B------:R-:W-:Y:S01]  /*08a0*/  VIADD R19, R0, UR11 ;  /* 0x0000000b00137c36 */ /* 0x000fe20008000000 */
[----:B------:R-:W-:Y:S02]  /*08b0*/  BSSY.RECONVERGENT B0, `(.L_x_1) ;  /* 0x0000059000007945 */ /* 0x000fe40003800200 */
[----:B------:R-:W0:Y:S01]  /*08c0*/  LDS R18, [R0+UR11+-0x8] ;  /* 0xfffff80b00127984 */ /* 0x000e220008000800 */
[----:B------:R-:W-:-:S04]  /*08d0*/  UIADD3 UR11, UPT, UPT, UR11, 0x4, URZ ;  /* 0x000000040b0b7890 */ /* 0x000fc8000fffe0ff */
[----:B------:R-:W-:Y:S01]  /*08e0*/  UISETP.NE.AND UP1, UPT, UR11, 0x28, UPT ;  /* 0x000000280b00788c */ /* 0x000fe2000bf25270 */
[----:B-1----:R-:W-:Y:S02]  /*08f0*/  IMAD.SHL.U32 R16, R17, 0x80, RZ ;  /* 0x0000008011107824 */ /* 0x002fe400078e00ff */
[----:B0-----:R-:W-:-:S03]  /*0900*/  IMAD.SHL.U32 R11, R18, 0x8, RZ ;  /* 0x00000008120b7824 */ /* 0x001fc600078e00ff */
[----:B------:R-:W-:Y:S02]  /*0910*/  LOP3.LUT R16, R16, 0x3f80, RZ, 0xc0, !PT ;  /* 0x00003f8010107812 */ /* 0x000fe400078ec0ff */
[--C-:B------:R-:W-:Y:S02]  /*0920*/  LOP3.LUT R12, R17, 0x80, R18.reuse, 0x48, !PT ;  /* 0x00000080110c7812 */ /* 0x100fe400078e4812 */
[----:B------:R-:W-:Y:S02]  /*0930*/  LOP3.LUT R10, R16, 0x7c, R18, 0xf8, !PT ;  /* 0x0000007c100a7812 */ /* 0x000fe400078ef812 */
[----:B------:R-:W-:-:S04]  /*0940*/  LOP3.LUT R11, R11, 0x18, RZ, 0xc0, !PT ;  /* 0x000000180b0b7812 */ /* 0x000fc800078ec0ff */
[----:B------:R-:W0:Y:S02]  /*0950*/  LDS R10, [R10+UR9] ;  /* 0x000000090a0a7984 */ /* 0x000e240008000800 */
[----:B0-----:R-:W-:-:S04]  /*0960*/  SHF.R.S32.HI R11, RZ, R11, R10 ;  /* 0x0000000bff0b7219 */ /* 0x001fc8000001140a */
[----:B------:R-:W-:-:S04]  /*0970*/  LOP3.LUT R12, R12, 0xff, R11, 0xf8, !PT ;  /* 0x000000ff0c0c7812 */ /* 0x000fc800078ef80b */
[----:B------:R-:W-:-:S13]  /*0980*/  LOP3.LUT P0, RZ, R12, 0x80, R5, 0x48, !PT ;  /* 0x000000800cff7812 */ /* 0x000fda0007804805 */
[----:B------:R-:W-:Y:S05]  /*0990*/  @!P0 BRA `(.L_x_2) ;  /* 0x0000000000ec8947 */ /* 0x000fea0003800000 */
[----:B------:R-:W-:Y:S01]  /*09a0*/  LOP3.LUT P0, RZ, R11, 0x7f, R5, 0x48, !PT ;  /* 0x0000007f0bff7812 */ /* 0x000fe20007804805 */
[----:B------:R-:W-:-:S12]  /*09b0*/  IMAD.MOV.U32 R10, RZ, RZ, RZ ;  /* 0x000000ffff0a7224 */ /* 0x000fd800078e00ff */
[----:B------:R-:W-:Y:S05]  /*09c0*/  @!P0 BRA `(.L_x_3) ;  /* 0x00000004001c8947 */ /* 0x000fea0003800000 */
[----:B------:R-:W-:-:S13]  /*09d0*/  LOP3.LUT P0, RZ, R12, 0x80, RZ, 0xc0, !PT ;  /* 0x000000800cff7812 */ /* 0x000fda000780c0ff */
[----:B------:R-:W-:Y:S05]  /*09e0*/  @!P0 BRA `(.L_x_4) ;  /* 0x00000000006c8947 */ /* 0x000fea0003800000 */
[----:B------:R-:W-:Y:S02]  /*09f0*/  LOP3.LUT R13, R11, 0x7f, RZ, 0xc0, !PT ;  /* 0x0000007f0b0d7812 */ /* 0x000fe400078ec0ff */
[----:B------:R-:W-:-:S04]  /*0a00*/  LOP3.LUT R12, R5, 0x7f, RZ, 0xc0, !PT ;  /* 0x0000007f050c7812 */ /* 0x000fc800078ec0ff */
[----:B------:R-:W-:-:S13]  /*0a10*/  ISETP.GT.U32.AND P0, PT, R12, R13, PT ;  /* 0x0000000d0c00720c */ /* 0x000fda0003f04070 */
[----:B------:R-:W-:Y:S05]  /*0a20*/  @!P0 BRA `(.L_x_5) ;  /* 0x00000000002c8947 */ /* 0x000fea0003800000 */
[----:B------:R-:W0:Y:S01]  /*0a30*/  S2UR UR10, SR_CgaCtaId ;  /* 0x00000000000a79c3 */ /* 0x000e220000008800 */
[----:B------:R-:W-:Y:S01]  /*0a40*/  UMOV UR9, 0x400 ;  /* 0x0000040000097882 */ /* 0x000fe20000000000 */
[----:B------:R-:W-:-:S05]  /*0a50*/  IMAD R10, R12, 0x80, R13 ;  /* 0x000000800c0a7824 */ /* 0x000fca00078e020d */
[----:B------:R-:W-:Y:S01]  /*0a60*/  LOP3.LUT R11, R10, 0x3ffc, RZ, 0xc0, !PT ;  /* 0x00003ffc0a0b7812 */ /* 0x000fe200078ec0ff */
[----:B------:R-:W-:-:S05]  /*0a70*/  IMAD.SHL.U32 R10, R13, 0x8, RZ ;  /* 0x000000080d0a7824 */ /* 0x000fca00078e00ff */
[----:B------:R-:W-:Y:S01]  /*0a80*/  LOP3.LUT R10, R10, 0x18, RZ, 0xc0, !PT ;  /* 0x000000180a0a7812 */ /* 0x000fe200078ec0ff */
[----:B0-----:R-:W-:-:S09]  /*0a90*/  ULEA UR9, UR10, UR9, 0x18 ;  /* 0x000000090a097291 */ /* 0x001fd2000f8ec0ff */
[----:B------:R-:W0:Y:S02]  /*0aa0*/  LDS R11, [R11+UR9] ;  /* 0x000000090b0b7984 */ /* 0x000e240008000800 */
[----:B0-----:R-:W-:-:S04]  /*0ab0*/  SHF.R.S32.HI R10, RZ, R10, R11 ;  /* 0x0000000aff0a7219 */ /* 0x001fc8000001140b */
[----:B------:R-:W-:Y:S01]  /*0ac0*/  LOP3.LUT R10, R10, 0xff, RZ, 0xc0, !PT ;  /* 0x000000ff0a0a7812 */ /* 0x000fe200078ec0ff */
[----:B------:R-:W-:Y:S06]  /*0ad0*/  BRA `(.L_x_3) ;  /* 0x0000000000d87947 */ /* 0x000fec0003800000 */
.L_x_5:
        /* <DEDUP_REMOVED lines=9> */
[----:B------:R-:W-:-:S04]  /*0b70*/  LOP3.LUT R10, R10, 0xff, RZ, 0xc0, !PT ;  /* 0x000000ff0a0a7812 */ /* 0x000fc800078ec0ff */
[----:B------:R-:W-:Y:S01]  /*0b80*/  LOP3.LUT R10, R10, 0x80, RZ, 0x3c, !PT ;  /* 0x000000800a0a7812 */ /* 0x000fe200078e3cff */
[----:B------:R-:W-:Y:S06]  /*0b90*/  BRA `(.L_x_3) ;  /* 0x0000000000a87947 */ /* 0x000fec0003800000 */
.L_x_4:
        /* <DEDUP_REMOVED lines=15> */
.L_x_6:
        /* <DEDUP_REMOVED lines=12> */
.L_x_2:
[----:B------:R-:W0:Y:S01]  /*0d50*/  S2UR UR10, SR_CgaCtaId ;  /* 0x00000000000a79c3 */ /* 0x000e220000008800 */
[----:B------:R-:W-:Y:S01]  /*0d60*/  LOP3.LUT R11, R11, 0x7f, RZ, 0xc0, !PT ;  /* 0x0000007f0b0b7812 */ /* 0x000fe200078ec0ff */
[----:B------:R-:W-:Y:S01]  /*0d70*/  UMOV UR9, 0x400 ;  /* 0x0000040000097882 */ /* 0x000fe20000000000 */
[----:B------:R-:W-:-:S04]  /*0d80*/  LOP3.LUT R14, R5, 0x7f, RZ, 0xc0, !PT ;  /* 0x0000007f050e7812 */ /* 0x000fc800078ec0ff */
[CC--:B------:R-:W-:Y:S02]  /*0d90*/  VIMNMX.U32 R10, PT, PT, R14.reuse, R11.reuse, !PT ;  /* 0x0000000b0e0a7248 */ /* 0x0c0fe40007fe0000 */
[----:B------:R-:W-:-:S05]  /*0da0*/  VIMNMX.U32 R11, PT, PT, R14, R11, PT ;  /* 0x0000000b0e0b7248 */ /* 0x000fca0003fe0000 */
[----:B------:R-:W-:Y:S02]  /*0db0*/  IMAD R11, R11, 0x80, R10 ;  /* 0x000000800b0b7824 */ /* 0x000fe400078e020a */
[----:B------:R-:W-:-:S03]  /*0dc0*/  IMAD.SHL.U32 R10, R10, 0x8, RZ ;  /* 0x000000080a0a7824 */ /* 0x000fc600078e00ff */
[----:B------:R-:W-:Y:S02]  /*0dd0*/  LOP3.LUT R11, R11, 0x3ffc, RZ, 0xc0, !PT ;  /* 0x00003ffc0b0b7812 */ /* 0x000fe400078ec0ff */
[----:B------:R-:W-:Y:S01]  /*0de0*/  LOP3.LUT R10, R10, 0x18, RZ, 0xc0, !PT ;  /* 0x000000180a0a7812 */ /* 0x000fe200078ec0ff */
[----:B0-----:R-:W-:-:S09]  /*0df0*/  ULEA UR9, UR10, UR9, 0x18 ;  /* 0x000000090a097291 */ /* 0x001fd2000f8ec0ff */
[----:B------:R-:W0:Y:S02]  /*0e00*/  LDS R11, [R11+UR9] ;  /* 0x000000090b0b7984 */ /* 0x000e240008000800 */
[----:B0-----:R-:W-:-:S04]  /*0e10*/  SHF.R.S32.HI R10, RZ, R10, R11 ;  /* 0x0000000aff0a7219 */ /* 0x001fc8000001140b */
[----:B------:R-:W-:-:S04]  /*0e20*/  LOP3.LUT R10, R10, 0xff, RZ, 0xc0, !PT ;  /* 0x000000ff0a0a7812 */ /* 0x000fc800078ec0ff */
[----:B------:R-:W-:-:S07]  /*0e30*/  LOP3.LUT R10, R10, 0x80, R12, 0xf8, !PT ;  /* 0x000000800a0a7812 */ /* 0x000fce00078ef80c */
.L_x_3:
[----:B------:R-:W-:Y:S05]  /*0e40*/  BSYNC.RECONVERGENT B0 ;  /* 0x0000000000007941 */ /* 0x000fea0003800200 */
.L_x_1:
[----:B------:R-:W0:Y:S01]  /*0e50*/  S2UR UR10, SR_CgaCtaId ;  /* 0x00000000000a79c3 */ /* 0x000e220000008800 */
[----:B------:R-:W-:Y:S01]  /*0e60*/  SHF.R.S32.HI R11, RZ, 0x8, R17 ;  /* 0x00000008ff0b7819 */ /* 0x000fe20000011411 */
[----:B------:R-:W-:Y:S01]  /*0e70*/  UMOV UR14, 0x400 ;  /* 0x00000400000e7882 */ /* 0x000fe20000000000 */
[----:B------:R-:W-:Y:S01]  /*0e80*/  SHF.R.S32.HI R13, RZ, 0x8, R18 ;  /* 0x00000008ff0d7819 */ /* 0x000fe20000011412 */
[----:B------:R-:W-:Y:S01]  /*0e90*/  UIADD3 UR9, UPT, UPT, UR14, 0x4000, URZ ;  /* 0x000040000e097890 */ /* 0x000fe2000fffe0ff */
[----:B------:R-:W-:Y:S01]  /*0ea0*/  SHF.R.S32.HI R20, RZ, 0x8, R5 ;  /* 0x00000008ff147819 */ /* 0x000fe20000011405 */
[----:B------:R-:W-:Y:S01]  /*0eb0*/  IMAD.SHL.U32 R12, R11, 0x80, RZ ;  /* 0x000000800b0c7824 */ /* 0x000fe200078e00ff */
[----:B------:R-:W-:Y:S01]  /*0ec0*/  BSSY.RECONVERGENT B0, `(.L_x_7) ;  /* 0x000004c000007945 */ /* 0x000fe20003800200 */
[----:B------:R-:W-:-:S03]  /*0ed0*/  IMAD.SHL.U32 R15, R13, 0x8, RZ ;  /* 0x000000080d0f7824 */ /* 0x000fc600078e00ff */
[----:B------:R-:W-:Y:S02]  /*0ee0*/  LOP3.LUT R12, R12, 0x3f80, RZ, 0xc0, !PT ;  /* 0x00003f800c0c7812 */ /* 0x000fe400078ec0ff */
[----:B------:R-:W-:Y:S02]  /*0ef0*/  LOP3.LUT R15, R15, 0x18, RZ, 0xc0, !PT ;  /* 0x000000180f0f7812 */ /* 0x000fe400078ec0ff */
[--C-:B------:R-:W-:Y:S02]  /*0f00*/  LOP3.LUT R14, R12, 0x7c, R13.reuse, 0xf8, !PT ;  /* 0x0000007c0c0e7812 */ /* 0x100fe400078ef80d */
[----:B------:R-:W-:Y:S01]  /*0f10*/  LOP3.LUT R13, R11, 0x80, R13, 0x48, !PT ;  /* 0x000000800b0d7812 */ /* 0x000fe200078e480d */
[----:B0-----:R-:W-:-:S09]  /*0f20*/  ULEA UR9, UR10, UR9, 0x18 ;  /* 0x000000090a097291 */ /* 0x001fd2000f8ec0ff */
        /* <DEDUP_REMOVED lines=13> */
[----:B------:R-:W-:Y:S05]  /*1000*/  @P0 BRA `(.L_x_11) ;  /* 0x0000000000280947 */ /* 0x000fea0003800000 */
[----:B------:R-:W-:Y:S01]  /*1010*/  IMAD R13, R15, 0x80, R14 ;  /* 0x000000800f0d7824 */ /* 0x000fe200078e020e */
[----:B------:R-:W-:Y:S01]  /*1020*/  ULEA UR15, UR10, UR14, 0x18 ;  /* 0x0000000e0a0f7291 */ /* 0x000fe2000f8ec0ff */
[----:B------:R-:W-:-:S03]  /*1030*/  IMAD.SHL.U32 R14, R14, 0x8, RZ ;  /* 0x000000080e0e7824 */ /* 0x000fc600078e00ff */
[----:B------:R-:W-:Y:S02]  /*1040*/  LOP3.LUT R13, R13, 0x3ffc, RZ, 0xc0, !PT ;  /* 0x00003ffc0d0d7812 */ /* 0x000fe400078ec0ff */
[----:B------:R-:W-:-:S04]  /*1050*/  LOP3.LUT R14, R14, 0x18, RZ, 0xc0, !PT ;  /* 0x000000180e0e7812 */ /* 0x000fc800078ec0ff */
[----:B------:R-:W0:Y:S02]  /*1060*/  LDS R13, [R13+UR15] ;  /* 0x0000000f0d0d7984 */ /* 0x000e240008000800 */
[----:B0-----:R-:W-:-:S04]  /*1070*/  SHF.R.S32.HI R14, RZ, R14, R13 ;  /* 0x0000000eff0e7219 */ /* 0x001fc8000001140d */
[----:B------:R-:W-:-:S04]  /*1080*/  LOP3.LUT R14, R14, 0xff, RZ, 0xc0, !PT ;  /* 0x000000ff0e0e7812 */ /* 0x000fc800078ec0ff */
[----:B------:R-:W-:Y:S01]  /*1090*/  LOP3.LUT R21, R14, 0x80, RZ, 0x3c, !PT ;  /* 0x000000800e157812 */ /* 0x000fe200078e3cff */
[----:B------:R-:W-:Y:S06]  /*10a0*/  BRA `(.L_x_9) ;  /* 0x0000000000b47947 */ /* 0x000fec0003800000 */
.L_x_11:
[----:B------:R-:W-:Y:S01]  /*10b0*/  IMAD R13, R14, 0x80, R15 ;  /* 0x000000800e0d7824 */ /* 0x000fe200078e020f */
[----:B------:R-:W-:Y:S01]  /*10c0*/  ULEA UR15, UR10, UR14, 0x18 ;  /* 0x0000000e0a0f7291 */ /* 0x000fe2000f8ec0ff */
[----:B------:R-:W-:-:S03]  /*10d0*/  IMAD.SHL.U32 R14, R15, 0x8, RZ ;  /* 0x000000080f0e7824 */ /* 0x000fc600078e00ff */
[----:B------:R-:W-:Y:S02]  /*10e0*/  LOP3.LUT R13, R13, 0x3ffc, RZ, 0xc0, !PT ;  /* 0x00003ffc0d0d7812 */ /* 0x000fe400078ec0ff */
[----:B------:R-:W-:-:S04]  /*10f0*/  LOP3.LUT R14, R14, 0x18, RZ, 0xc0, !PT ;  /* 0x000000180e0e7812 */ /* 0x000fc800078ec0ff */
[----:B------:R-:W0:Y:S02]  /*1100*/  LDS R13, [R13+UR15] ;  /* 0x0000000f0d0d7984 */ /* 0x000e240008000800 */
[----:B0-----:R-:W-:-:S04]  /*1110*/  SHF.R.S32.HI R14, RZ, R14, R13 ;  /* 0x0000000eff0e7219 */ /* 0x001fc8000001140d */
[----:B------:R-:W-:Y:S01]  /*1120*/  LOP3.LUT R21, R14, 0xff, RZ, 0xc0, !PT ;  /* 0x000000ff0e157812 */ /* 0x000fe200078ec0ff */
[----:B------:R-:W-:Y:S06]  /*1130*/  BRA `(.L_x_9) ;  /* 0x0000000000907947 */ /* 0x000fec0003800000 */
.L_x_10:
        /* <DEDUP_REMOVED lines=14> */
.L_x_12:
        /* <DEDUP_REMOVED lines=9> */
.L_x_8:
[----:B------:R-:W-:Y:S01]  /*12b0*/  LOP3.LUT R15, R15, 0x7f, RZ, 0xc0, !PT ;  /* 0x0000007f0f0f7812 */ /* 0x000fe200078ec0ff */
[----:B------:R-:W-:Y:S01]  /*12c0*/  ULEA UR15, UR10, UR14, 0x18 ;  /* 0x0000000e0a0f7291 */ /* 0x000fe2000f8ec0ff */
[----:B------:R-:W-:-:S04]  /*12d0*/  LOP3.LUT R20, R20, 0x7f, RZ, 0xc0, !PT ;  /* 0x0000007f14147812 */ /* 0x000fc800078ec0ff */
[CC--:B------:R-:W-:Y:S02]  /*12e0*/  VIMNMX.U32 R14, PT, PT, R20.reuse, R15.reuse, !PT ;  /* 0x0000000f140e7248 */ /* 0x0c0fe40007fe0000 */
[----:B------:R-:W-:-:S05]  /*12f0*/  VIMNMX.U32 R15, PT, PT, R20, R15, PT ;  /* 0x0000000f140f7248 */ /* 0x000fca0003fe0000 */
[----:B------:R-:W-:Y:S02]  /*1300*/  IMAD R15, R15, 0x80, R14 ;  /* 0x000000800f0f7824 */ /* 0x000fe400078e020e */
[----:B------:R-:W-:-:S03]  /*1310*/  IMAD.SHL.U32 R14, R14, 0x8, RZ ;  /* 0x000000080e0e7824 */ /* 0x000fc600078e00ff */
[----:B------:R-:W-:Y:S02]  /*1320*/  LOP3.LUT R15, R15, 0x3ffc, RZ, 0xc0, !PT ;  /* 0x00003ffc0f0f7812 */ /* 0x000fe400078ec0ff */
[----:B------:R-:W-:-:S04]  /*1330*/  LOP3.LUT R14, R14, 0x18, RZ, 0xc0, !PT ;  /* 0x000000180e0e7812 */ /* 0x000fc800078ec0ff */
[----:B------:R-:W0:Y:S02]  /*1340*/  LDS R15, [R15+UR15] ;  /* 0x0000000f0f0f7984 */ /* 0x000e240008000800 */
[----:B0-----:R-:W-:-:S04]  /*1350*/  SHF.R.S32.HI R14, RZ, R14, R15 ;  /* 0x0000000eff0e7219 */ /* 0x001fc8000001140f */
[----:B------:R-:W-:-:S04]  /*1360*/  LOP3.LUT R14, R14, 0xff, RZ, 0xc0, !PT ;  /* 0x000000ff0e0e7812 */ /* 0x000fc800078ec0ff */
[----:B------:R-:W-:-:S07]  /*1370*/  LOP3.LUT R21, R14, 0x80, R13, 0xf8, !PT ;  /* 0x000000800e157812 */ /* 0x000fce00078ef80d */
.L_x_9:
[----:B------:R-:W-:Y:S05]  /*1380*/  BSYNC.RECONVERGENT B0 ;  /* 0x0000000000007941 */ /* 0x000fea0003800200 */
.L_x_7:
[----:B------:R-:W-:Y:S01]  /*1390*/  SHF.R.S32.HI R13, RZ, 0x10, R17 ;  /* 0x00000010ff0d7819 */ /* 0x000fe20000011411 */
[----:B------:R-:W-:Y:S01]  /*13a0*/  BSSY.RECONVERGENT B0, `(.L_x_13) ;  /* 0x000004f000007945 */ /* 0x000fe20003800200 */
[----:B------:R-:W-:Y:S01]  /*13b0*/  SHF.R.S32.HI R15, RZ, 0x10, R18 ;  /* 0x00000010ff0f7819 */ /* 0x000fe20000011412 */
[----:B------:R-:W-:Y:S02]  /*13c0*/  IMAD.SHL.U32 R21, R21, 0x100, RZ ;  /* 0x0000010015157824 */ /* 0x000fe400078e00ff */
[----:B------:R-:W-:Y:S02]  /*13d0*/  IMAD.SHL.U32 R14, R13, 0x80, RZ ;  /* 0x000000800d0e7824 */ /* 0x000fe400078e00ff */
[----:B------:R-:W-:-:S03]  /*13e0*/  IMAD.SHL.U32 R22, R15, 0x8, RZ ;  /* 0x000000080f167824 */ /* 0x000fc600078e00ff */
[----:B------:R-:W-:Y:S02]  /*13f0*/  LOP3.LUT R14, R14, 0x3f80, RZ, 0xc0, !PT ;  /* 0x00003f800e0e7812 */ /* 0x000fe400078ec0ff */
[----:B------:R-:W-:Y:S02]  /*1400*/  LOP3.LUT R23, R22, 0x18, RZ, 0xc0, !PT ;  /* 0x0000001816177812 */ /* 0x000fe400078ec0ff */
[--C-:B------:R-:W-:Y:S02]  /*1410*/  LOP3.LUT R20, R14, 0x7c, R15.reuse, 0xf8, !PT ;  /* 0x0000007c0e147812 */ /* 0x100fe400078ef80f */
[----:B------:R-:W-:Y:S02]  /*1420*/  LOP3.LUT R15, R13, 0x80, R15, 0x48, !PT ;  /* 0x000000800d0f7812 */ /* 0x000fe400078e480f */
[----:B------:R-:W-:Y:S02]  /*1430*/  SHF.R.S32.HI R22, RZ, 0x10, R5 ;  /* 0x00000010ff167819 */ /* 0x000fe40000011405 */
        /* <DEDUP_REMOVED lines=24> */
.L_x_17:
        /* <DEDUP_REMOVED lines=9> */
.L_x_16:
        /* <DEDUP_REMOVED lines=14> */
.L_x_18:
        /* <DEDUP_REMOVED lines=9> */
.L_x_14:
        /* <DEDUP_REMOVED lines=13> */
.L_x_15:
[----:B------:R-:W-:Y:S05]  /*1890*/  BSYNC.RECONVERGENT B0 ;  /* 0x0000000000007941 */ /* 0x000fea0003800200 */
.L_x_13:
[----:B------:R-:W-:Y:S01]  /*18a0*/  SHF.R.S32.HI R15, RZ, 0x18, R17 ;  /* 0x00000018ff0f7819 */ /* 0x000fe20000011411 */
[----:B------:R-:W-:Y:S01]  /*18b0*/  BSSY.RECONVERGENT B0, `(.L_x_19) ;  /* 0x000004e000007945 */ /* 0x000fe20003800200 */
[----:B------:R-:W-:-:S03]  /*18c0*/  SHF.R.S32.HI R22, RZ, 0x18, R18 ;  /* 0x00000018ff167819 */ /* 0x000fc60000011412 */
[----:B------:R-:W-:Y:S02]  /*18d0*/  IMAD.SHL.U32 R23, R15, 0x80, RZ ;  /* 0x000000800f177824 */ /* 0x000fe400078e00ff */
[----:B------:R-:W-:-:S03]  /*18e0*/  IMAD.SHL.U32 R24, R22, 0x8, RZ ;  /* 0x0000000816187824 */ /* 0x000fc600078e00ff */
[----:B------:R-:W-:Y:S02]  /*18f0*/  LOP3.LUT R18, R23, 0x3f80, RZ, 0xc0, !PT ;  /* 0x00003f8017127812 */ /* 0x000fe400078ec0ff */
[----:B------:R-:W-:Y:S02]  /*1900*/  LOP3.LUT R24, R24, 0x18, RZ, 0xc0, !PT ;  /* 0x0000001818187812 */ /* 0x000fe400078ec0ff */
[--C-:B------:R-:W-:Y:S02]  /*1910*/  LOP3.LUT R23, R18, 0x7c, R22.reuse, 0xf8, !PT ;  /* 0x0000007c12177812 */ /* 0x100fe400078ef816 */
[----:B------:R-:W-:-:S04]  /*1920*/  LOP3.LUT R22, R15, 0x80, R22, 0x48, !PT ;  /* 0x000000800f167812 */ /* 0x000fc800078e4816 */
[----:B------:R-:W0:Y:S02]  /*1930*/  LDS R23, [R23+UR9] ;  /* 0x0000000917177984 */ /* 0x000e240008000800 */
[----:B0-----:R-:W-:Y:S02]  /*1940*/  SHF.R.S32.HI R25, RZ, R24, R23 ;  /* 0x00000018ff197219 */ /* 0x001fe40000011417 */
[----:B------:R-:W-:Y:S02]  /*1950*/  SHF.R.S32.HI R24, RZ, 0x18, R5 ;  /* 0x00000018ff187819 */ /* 0x000fe40000011405 */
        /* <DEDUP_REMOVED lines=22> */
.L_x_23:
        /* <DEDUP_REMOVED lines=9> */
.L_x_22:
        /* <DEDUP_REMOVED lines=14> */
.L_x_24:
        /* <DEDUP_REMOVED lines=9> */
.L_x_20:
        /* <DEDUP_REMOVED lines=13> */
.L_x_21:
[----:B------:R-:W-:Y:S05]  /*1d90*/  BSYNC.RECONVERGENT B0 ;  /* 0x0000000000007941 */ /* 0x000fea0003800200 */
.L_x_19:
[----:B------:R-:W0:Y:S01]  /*1da0*/  LDS R22, [R19+-0x4] ;  /* 0xfffffc0013167984 */ /* 0x000e220000000800 */
[----:B------:R-:W-:Y:S01]  /*1db0*/  IMAD.SHL.U32 R23, R23, 0x1000000, RZ ;  /* 0x0100000017177824 */ /* 0x000fe200078e00ff */
[----:B------:R-:W-:Y:S01]  /*1dc0*/  BSSY.RECONVERGENT B0, `(.L_x_25) ;  /* 0x000004f000007945 */ /* 0x000fe20003800200 */
[----:B------:R-:W-:-:S05]  /*1dd0*/  IMAD.U32 R20, R20, 0x10000, RZ ;  /* 0x0001000014147824 */ /* 0x000fca00078e00ff */
[----:B------:R-:W-:Y:S02]  /*1de0*/  LOP3.LUT R20, R20, R23, RZ, 0xfc, !PT ;  /* 0x0000001714147212 */ /* 0x000fe400078efcff */
[----:B0-----:R-:W-:Y:S02]  /*1df0*/  LOP3.LUT R5, R22, 0x7f, RZ, 0xc0, !PT ;  /* 0x0000007f16057812 */ /* 0x001fe400078ec0ff */
[----:B------:R-:W-:-:S03]  /*1e00*/  LOP3.LUT R26, R17, 0x80, R22, 0x48, !PT ;  /* 0x00000080111a7812 */ /* 0x000fc600078e4816 */
[----:B------:R-:W-:-:S05]  /*1e10*/  IMAD.IADD R5, R16, 0x1, R5 ;  /* 0x0000000110057824 */ /* 0x000fca00078e0205 */
[C---:B------:R-:W-:Y:S01]  /*1e20*/  LOP3.LUT R24, R5.reuse, 0x7ffc, RZ, 0xc0, !PT ;  /* 0x00007ffc05187812 */ /* 0x040fe200078ec0ff */
[----:B------:R-:W-:-:S05]  /*1e30*/  IMAD.SHL.U32 R5, R5, 0x8, RZ ;  /* 0x0000000805057824 */ /* 0x000fca00078e00ff */
[----:B------:R-:W0:Y:S01]  /*1e40*/  LDS R24, [R24+UR9] ;  /* 0x0000000918187984 */ /* 0x000e220008000800 */
[----:B------:R-:W-:-:S04]  /*1e50*/  LOP3.LUT R5, R5, 0x18, RZ, 0xc0, !PT ;  /* 0x0000001805057812 */ /* 0x000fc800078ec0ff */
[----:B0-----:R-:W-:Y:S02]  /*1e60*/  SHF.R.S32.HI R25, RZ, R5, R24 ;  /* 0x00000005ff197219 */ /* 0x001fe40000011418 */
[----:B------:R-:W-:Y:S02]  /*1e70*/  LOP3.LUT R5, R20, R21, R10, 0xfe, !PT ;  /* 0x0000001514057212 */ /* 0x000fe400078efe0a */
        /* <DEDUP_REMOVED lines=13> */
[----:B------:R-:W-:-:S04]  /*1f50*/  ULEA UR15, UR10, UR14, 0x18 ;  /* 0x0000000e0a0f7291 */ /* 0x000fc8000f8ec0ff */
[----:B------:R-:W-:Y:S01]  /*1f60*/  LOP3.LUT R21, R20, 0x3ffc, RZ, 0xc0, !PT ;  /* 0x00003ffc14157812 */ /* 0x000fe200078ec0ff */
[----:B------:R-:W-:-:S05]  /*1f70*/  IMAD.SHL.U32 R20, R23, 0x8, RZ ;  /* 0x0000000817147824 */ /* 0x000fca00078e00ff */
[----:B------:R-:W0:Y:S01]  /*1f80*/  LDS R21, [R21+UR15] ;  /* 0x0000000f15157984 */ /* 0x000e220008000800 */
[----:B------:R-:W-:-:S04]  /*1f90*/  LOP3.LUT R20, R20, 0x18, RZ, 0xc0, !PT ;  /* 0x0000001814147812 */ /* 0x000fc800078ec0ff */
[----:B0-----:R-:W-:-:S04]  /*1fa0*/  SHF.R.S32.HI R20, RZ, R20, R21 ;  /* 0x00000014ff147219 */ /* 0x001fc80000011415 */
[----:B------:R-:W-:-:S04]  /*1fb0*/  LOP3.LUT R20, R20, 0xff, RZ, 0xc0, !PT ;  /* 0x000000ff14147812 */ /* 0x000fc800078ec0ff */
[----:B------:R-:W-:Y:S01]  /*1fc0*/  LOP3.LUT R20, R20, 0x80, RZ, 0x3c, !PT ;  /* 0x0000008014147812 */ /* 0x000fe200078e3cff */
[----:B------:R-:W-:Y:S06]  /*1fd0*/  BRA `(.L_x_27) ;  /* 0x0000000000b47947 */ /* 0x000fec0003800000 */
.L_x_29:
[----:B------:R-:W-:Y:S01]  /*1fe0*/  IMAD R20, R23, 0x80, R24 ;  /* 0x0000008017147824 */ /* 0x000fe200078e0218 */
[----:B------:R-:W-:-:S04]  /*1ff0*/  ULEA UR15, UR10, UR14, 0x18 ;  /* 0x0000000e0a0f7291 */ /* 0x000fc8000f8ec0ff */
[----:B------:R-:W-:Y:S01]  /*2000*/  LOP3.LUT R21, R20, 0x3ffc, RZ, 0xc0, !PT ;  /* 0x00003ffc14157812 */ /* 0x000fe200078ec0ff */
[----:B------:R-:W-:-:S05]  /*2010*/  IMAD.SHL.U32 R20, R24, 0x8, RZ ;  /* 0x0000000818147824 */ /* 0x000fca00078e00ff */
[----:B------:R-:W0:Y:S01]  /*2020*/  LDS R21, [R21+UR15] ;  /* 0x0000000f15157984 */ /* 0x000e220008000800 */
[----:B------:R-:W-:-:S04]  /*2030*/  LOP3.LUT R20, R20, 0x18, RZ, 0xc0, !PT ;  /* 0x0000001814147812 */ /* 0x000fc800078ec0ff */
[----:B0-----:R-:W-:-:S04]  /*2040*/  SHF.R.S32.HI R20, RZ, R20, R21 ;  /* 0x00000014ff147219 */ /* 0x001fc80000011415 */
[----:B------:R-:W-:Y:S01]  /*2050*/  LOP3.LUT R20, R20, 0xff, RZ, 0xc0, !PT ;  /* 0x000000ff14147812 */ /* 0x000fe200078ec0ff */
[----:B------:R-:W-:Y:S06]  /*2060*/  BRA `(.L_x_27) ;  /* 0x0000000000907947 */ /* 0x000fec0003800000 */
.L_x_28:
        /* <DEDUP_REMOVED lines=14> */
.L_x_30:
        /* <DEDUP_REMOVED lines=9> */
.L_x_26:
        /* <DEDUP_REMOVED lines=13> */
.L_x_27:
[----:B------:R-:W-:Y:S05]  /*22b0*/  BSYNC.RECONVERGENT B0 ;  /* 0x0000000000007941 */ /* 0x000fea0003800200 */
.L_x_25:
[----:B------:R-:W-:Y:S01]  /*22c0*/  SHF.R.S32.HI R24, RZ, 0x8, R22 ;  /* 0x00000008ff187819 */ /* 0x000fe20000011416 */
[----:B------:R-:W-:Y:S03]  /*22d0*/  BSSY.RECONVERGENT B0, `(.L_x_31) ;  /* 0x000004d000007945 */ /* 0x000fe60003800200 */
[----:B------:R-:W-:-:S05]  /*22e0*/  LOP3.LUT R21, R24, 0x7f, RZ, 0xc0, !PT ;  /* 0x0000007f18157812 */ /* 0x000fca00078ec0ff */
[----:B------:R-:W-:-:S05]  /*22f0*/  IMAD.IADD R21, R12, 0x1, R21 ;  /* 0x000000010c157824 */ /* 0x000fca00078e0215 */
[C---:B------:R-:W-:Y:S01]  /*2300*/  LOP3.LUT R23, R21.reuse, 0x7ffc, RZ, 0xc0, !PT ;  /* 0x00007ffc15177812 */ /* 0x040fe200078ec0ff */
[----:B------:R-:W-:-:S05]  /*2310*/  IMAD.SHL.U32 R21, R21, 0x8, RZ ;  /* 0x0000000815157824 */ /* 0x000fca00078e00ff */
[----:B------:R-:W0:Y:S01]  /*2320*/  LDS R23, [R23+UR9] ;  /* 0x0000000917177984 */ /* 0x000e220008000800 */
[----:B------:R-:W-:Y:S02]  /*2330*/  LOP3.LUT R26, R21, 0x18, RZ, 0xc0, !PT ;  /* 0x00000018151a7812 */ /* 0x000fe400078ec0ff */
[----:B------:R-:W-:Y:S02]  /*2340*/  LOP3.LUT R21, R11, 0x80, R24, 0x48, !PT ;  /* 0x000000800b157812 */ /* 0x000fe400078e4818 */
[----:B------:R-:W-:Y:S02]  /*2350*/  SHF.R.S32.HI R24, RZ, 0x8, R6 ;  /* 0x00000008ff187819 */ /* 0x000fe40000011406 */
        /* <DEDUP_REMOVED lines=23> */
.L_x_35:
        /* <DEDUP_REMOVED lines=9> */
.L_x_34:
        /* <DEDUP_REMOVED lines=14> */
.L_x_36:
        /* <DEDUP_REMOVED lines=9> */
.L_x_32:
        /* <DEDUP_REMOVED lines=13> */
.L_x_33:
[----:B------:R-:W-:Y:S05]  /*27a0*/  BSYNC.RECONVERGENT B0 ;  /* 0x0000000000007941 */ /* 0x000fea0003800200 */
.L_x_31:
[----:B------:R-:W-:Y:S01]  /*27b0*/  SHF.R.S32.HI R24, RZ, 0x10, R22 ;  /* 0x00000010ff187819 */ /* 0x000fe20000011416 */
[----:B------:R-:W-:Y:S01]  /*27c0*/  BSSY.RECONVERGENT B0, `(.L_x_37) ;  /* 0x000004e000007945 */ /* 0x000fe20003800200 */
[----:B------:R-:W-:Y:S02]  /*27d0*/  SHF.R.S32.HI R27, RZ, 0x10, R6 ;  /* 0x00000010ff1b7819 */ /* 0x000fe40000011406 */
[----:B------:R-:W-:Y:S02]  /*27e0*/  LOP3.LUT R21, R24, 0x7f, RZ, 0xc0, !PT ;  /* 0x0000007f18157812 */ /* 0x000fe400078ec0ff */
[----:B------:R-:W-:-:S03]  /*27f0*/  LOP3.LUT R24, R13, 0x80, R24, 0x48, !PT ;  /* 0x000000800d187812 */ /* 0x000fc600078e4818 */
[----:B------:R-:W-:-:S05]  /*2800*/  IMAD.IADD R21, R14, 0x1, R21 ;  /* 0x000000010e157824 */ /* 0x000fca00078e0215 */
[C---:B------:R-:W-:Y:S01]  /*2810*/  LOP3.LUT R26, R21.reuse, 0x7ffc, RZ, 0xc0, !PT ;  /* 0x00007ffc151a7812 */ /* 0x040fe200078ec0ff */
[----:B------:R-:W-:-:S04]  /*2820*/  IMAD.SHL.U32 R21, R21, 0x8, RZ ;  /* 0x0000000815157824 */ /* 0x000fc800078e00ff */
[----:B------:R-:W0:Y:S01]  /*2830*/  LDS R25, [R26+UR9] ;  /* 0x000000091a197984 */ /* 0x000e220008000800 */
[----:B------:R-:W-:Y:S01]  /*2840*/  LOP3.LUT R28, R21, 0x18, RZ, 0xc0, !PT ;  /* 0x00000018151c7812 */ /* 0x000fe200078ec0ff */
[----:B------:R-:W-:-:S03]  /*2850*/  IMAD.SHL.U32 R21, R23, 0x100, RZ ;  /* 0x0000010017157824 */ /* 0x000fc600078e00ff */
        /* <DEDUP_REMOVED lines=23> */
.L_x_41:
        /* <DEDUP_REMOVED lines=9> */
.L_x_40:
        /* <DEDUP_REMOVED lines=14> */
.L_x_42:
        /* <DEDUP_REMOVED lines=9> */
.L_x_38:
        /* <DEDUP_REMOVED lines=13> */
.L_x_39:
[----:B------:R-:W-:Y:S05]  /*2ca0*/  BSYNC.RECONVERGENT B0 ;  /* 0x0000000000007941 */ /* 0x000fea0003800200 */
.L_x_37:
[----:B------:R-:W-:Y:S01]  /*2cb0*/  SHF.R.S32.HI R22, RZ, 0x18, R22 ;  /* 0x00000018ff167819 */ /* 0x000fe20000011416 */
[----:B------:R-:W-:Y:S01]  /*2cc0*/  BSSY.RECONVERGENT B0, `(.L_x_43) ;  /* 0x000004d000007945 */ /* 0x000fe20003800200 */
[----:B------:R-:W-:Y:S02]  /*2cd0*/  SHF.R.S32.HI R27, RZ, 0x18, R6 ;  /* 0x00000018ff1b7819 */ /* 0x000fe40000011406 */
[----:B------:R-:W-:Y:S02]  /*2ce0*/  LOP3.LUT R25, R22, 0x7f, RZ, 0xc0, !PT ;  /* 0x0000007f16197812 */ /* 0x000fe400078ec0ff */
[----:B------:R-:W-:-:S03]  /*2cf0*/  LOP3.LUT R22, R15, 0x80, R22, 0x48, !PT ;  /* 0x000000800f167812 */ /* 0x000fc600078e4816 */
[----:B------:R-:W-:-:S05]  /*2d00*/  IMAD.IADD R25, R18, 0x1, R25 ;  /* 0x0000000112197824 */ /* 0x000fca00078e0219 */
[C---:B------:R-:W-:Y:S01]  /*2d10*/  LOP3.LUT R24, R25.reuse, 0x7ffc, RZ, 0xc0, !PT ;  /* 0x00007ffc19187812 */ /* 0x040fe200078ec0ff */
[----:B------:R-:W-:-:S05]  /*2d20*/  IMAD.SHL.U32 R25, R25, 0x8, RZ ;  /* 0x0000000819197824 */ /* 0x000fca00078e00ff */
[----:B------:R-:W0:Y:S01]  /*2d30*/  LDS R24, [R24+UR9] ;  /* 0x0000000918187984 */ /* 0x000e220008000800 */
[----:B------:R-:W-:-:S04]  /*2d40*/  LOP3.LUT R25, R25, 0x18, RZ, 0xc0, !PT ;  /* 0x0000001819197812 */ /* 0x000fc800078ec0ff */
        /* <DEDUP_REMOVED lines=23> */
.L_x_47:
        /* <DEDUP_REMOVED lines=9> */
.L_x_46:
        /* <DEDUP_REMOVED lines=14> */
.L_x_48:
        /* <DEDUP_REMOVED lines=9> */
.L_x_44:
        /* <DEDUP_REMOVED lines=13> */
.L_x_45:
[----:B------:R-:W-:Y:S05]  /*3190*/  BSYNC.RECONVERGENT B0 ;  /* 0x0000000000007941 */ /* 0x000fea0003800200 */
.L_x_43:
[----:B------:R-:W0:Y:S01]  /*31a0*/  LDS R22, [R19] ;  /* 0x0000000013167984 */ /* 0x000e220000000800 */
[----:B------:R-:W-:Y:S01]  /*31b0*/  IMAD.SHL.U32 R25, R25, 0x1000000, RZ ;  /* 0x0100000019197824 */ /* 0x000fe200078e00ff */
[----:B------:R-:W-:Y:S01]  /*31c0*/  BSSY.RECONVERGENT B0, `(.L_x_49) ;  /* 0x000004f000007945 */ /* 0x000fe20003800200 */
[----:B------:R-:W-:-:S05]  /*31d0*/  IMAD.U32 R6, R23, 0x10000, RZ ;  /* 0x0001000017067824 */ /* 0x000fca00078e00ff */
[----:B------:R-:W-:-:S04]  /*31e0*/  LOP3.LUT R6, R6, R25, RZ, 0xfc, !PT ;  /* 0x0000001906067212 */ /* 0x000fc800078efcff */
[----:B------:R-:W-:Y:S02]  /*31f0*/  LOP3.LUT R6, R6, R21, R20, 0xfe, !PT ;  /* 0x0000001506067212 */ /* 0x000fe400078efe14 */
[----:B0-----:R-:W-:-:S05]  /*3200*/  LOP3.LUT R27, R22, 0x7f, RZ, 0xc0, !PT ;  /* 0x0000007f161b7812 */ /* 0x001fca00078ec0ff */
[----:B------:R-:W-:-:S05]  /*3210*/  IMAD.IADD R27, R16, 0x1, R27 ;  /* 0x00000001101b7824 */ /* 0x000fca00078e021b */
[C---:B------:R-:W-:Y:S01]  /*3220*/  LOP3.LUT R28, R27.reuse, 0x7ffc, RZ, 0xc0, !PT ;  /* 0x00007ffc1b1c7812 */ /* 0x040fe200078ec0ff */
[----:B------:R-:W-:-:S04]  /*3230*/  IMAD.SHL.U32 R27, R27, 0x8, RZ ;  /* 0x000000081b1b7824 */ /* 0x000fc800078e00ff */
[----:B------:R-:W0:Y:S01]  /*3240*/  LDS R26, [R28+UR9] ;  /* 0x000000091c1a7984 */ /* 0x000e220008000800 */
[----:B------:R-:W-:-:S04]  /*3250*/  LOP3.LUT R27, R27, 0x18, RZ, 0xc0, !PT ;  /* 0x000000181b1b7812 */ /* 0x000fc800078ec0ff */
[----:B0-----:R-:W-:Y:S02]  /*3260*/  SHF.R.S32.HI R26, RZ, R27, R26 ;  /* 0x0000001bff1a7219 */ /* 0x001fe4000001141a */
[----:B------:R-:W-:-:S04]  /*3270*/  LOP3.LUT R27, R17, 0x80, R22, 0x48, !PT ;  /* 0x00000080111b7812 */ /* 0x000fc800078e4816 */
        /* <DEDUP_REMOVED lines=22> */
.L_x_53:
        /* <DEDUP_REMOVED lines=9> */
.L_x_52:
        /* <DEDUP_REMOVED lines=14> */
.L_x_54:
        /* <DEDUP_REMOVED lines=9> */
.L_x_50:
        /* <DEDUP_REMOVED lines=13> */
.L_x_51:
[----:B------:R-:W-:Y:S05]  /*36b0*/  BSYNC.RECONVERGENT B0 ;  /* 0x0000000000007941 */ /* 0x000fea0003800200 */
.L_x_49:
        /* <DEDUP_REMOVED lines=33> */
.L_x_59:
        /* <DEDUP_REMOVED lines=9> */
.L_x_58:
        /* <DEDUP_REMOVED lines=14> */
.L_x_60:
        /* <DEDUP_REMOVED lines=9> */
.L_x_56:
        /* <DEDUP_REMOVED lines=13> */
.L_x_57:
[----:B------:R-:W-:Y:S05]  /*3ba0*/  BSYNC.RECONVERGENT B0 ;  /* 0x0000000000007941 */ /* 0x000fea0003800200 */
.L_x_55:
[----:B------:R-:W-:Y:S01]  /*3bb0*/  SHF.R.S32.HI R26, RZ, 0x10, R22 ;  /* 0x00000010ff1a7819 */ /* 0x000fe20000011416 */
[----:B------:R-:W-:Y:S01]  /*3bc0*/  BSSY.RECONVERGENT B0, `(.L_x_61) ;  /* 0x000004e000007945 */ /* 0x000fe20003800200 */
[----:B------:R-:W-:Y:S01]  /*3bd0*/  SHF.R.S32.HI R27, RZ, 0x10, R7 ;  /* 0x00000010ff1b7819 */ /* 0x000fe20000011407 */
[----:B------:R-:W-:Y:S01]  /*3be0*/  IMAD.SHL.U32 R24, R24, 0x100, RZ ;  /* 0x0000010018187824 */ /* 0x000fe200078e00ff */
[----:B------:R-:W-:Y:S02]  /*3bf0*/  LOP3.LUT R23, R26, 0x7f, RZ, 0xc0, !PT ;  /* 0x0000007f1a177812 */ /* 0x000fe400078ec0ff */
[----:B------:R-:W-:-:S03]  /*3c00*/  LOP3.LUT R26, R13, 0x80, R26, 0x48, !PT ;  /* 0x000000800d1a7812 */ /* 0x000fc600078e481a */
[----:B------:R-:W-:-:S05]  /*3c10*/  IMAD.IADD R23, R14, 0x1, R23 ;  /* 0x000000010e177824 */ /* 0x000fca00078e0217 */
[C---:B------:R-:W-:Y:S01]  /*3c20*/  LOP3.LUT R28, R23.reuse, 0x7ffc, RZ, 0xc0, !PT ;  /* 0x00007ffc171c7812 */ /* 0x040fe200078ec0ff */
[----:B------:R-:W-:-:S04]  /*3c30*/  IMAD.SHL.U32 R23, R23, 0x8, RZ ;  /* 0x0000000817177824 */ /* 0x000fc800078e00ff */
        /* <DEDUP_REMOVED lines=25> */
.L_x_65:
        /* <DEDUP_REMOVED lines=9> */
.L_x_64:
        /* <DEDUP_REMOVED lines=14> */
.L_x_66:
        /* <DEDUP_REMOVED lines=9> */
.L_x_62:
        /* <DEDUP_REMOVED lines=13> */
.L_x_63:
[----:B------:R-:W-:Y:S05]  /*40a0*/  BSYNC.RECONVERGENT B0 ;  /* 0x0000000000007941 */ /* 0x000fea0003800200 */
.L_x_61:
[----:B------:R-:W-:Y:S01]  /*40b0*/  SHF.R.S32.HI R22, RZ, 0x18, R22 ;  /* 0x00000018ff167819 */ /* 0x000fe20000011416 */
[----:B------:R-:W-:Y:S03]  /*40c0*/  BSSY.RECONVERGENT B0, `(.L_x_67) ;  /* 0x000004d000007945 */ /* 0x000fe60003800200 */
[----:B------:R-:W-:-:S05]  /*40d0*/  LOP3.LUT R25, R22, 0x7f, RZ, 0xc0, !PT ;  /* 0x0000007f16197812 */ /* 0x000fca00078ec0ff */
[----:B------:R-:W-:-:S05]  /*40e0*/  IMAD.IADD R25, R18, 0x1, R25 ;  /* 0x0000000112197824 */ /* 0x000fca00078e0219 */
[C---:B------:R-:W-:Y:S01]  /*40f0*/  LOP3.LUT R27, R25.reuse, 0x7ffc, RZ, 0xc0, !PT ;  /* 0x00007ffc191b7812 */ /* 0x040fe200078ec0ff */
[----:B------:R-:W-:-:S04]  /*4100*/  IMAD.SHL.U32 R25, R25, 0x8, RZ ;  /* 0x0000000819197824 */ /* 0x000fc800078e00ff */
[----:B------:R-:W0:Y:S01]  /*4110*/  LDS R26, [R27+UR9] ;  /* 0x000000091b1a7984 */ /* 0x000e220008000800 */
[----:B------:R-:W-:-:S04]  /*4120*/  LOP3.LUT R25, R25, 0x18, RZ, 0xc0, !PT ;  /* 0x0000001819197812 */ /* 0x000fc800078ec0ff */
[----:B0-----:R-:W-:Y:S02]  /*4130*/  SHF.R.S32.HI R26, RZ, R25, R26 ;  /* 0x00000019ff1a7219 */ /* 0x001fe4000001141a */
[----:B------:R-:W-:Y:S02]  /*4140*/  LOP3.LUT R25, R15, 0x80, R22, 0x48, !PT ;  /* 0x000000800f197812 */ /* 0x000fe400078e4816 */
        /* <DEDUP_REMOVED lines=23> */
.L_x_71:
        /* <DEDUP_REMOVED lines=9> */
.L_x_70:
        /* <DEDUP_REMOVED lines=14> */
.L_x_72:
        /* <DEDUP_REMOVED lines=9> */
.L_x_68:
        /* <DEDUP_REMOVED lines=13> */
.L_x_69:
[----:B------:R-:W-:Y:S05]  /*4590*/  BSYNC.RECONVERGENT B0 ;  /* 0x0000000000007941 */ /* 0x000fea0003800200 */
.L_x_67:
[----:B------:R-:W0:Y:S01]  /*45a0*/  LDS R22, [R19+0x4] ;  /* 0x0000040013167984 */ /* 0x000e220000000800 */
[----:B------:R-:W-:Y:S01]  /*45b0*/  IMAD.SHL.U32 R25, R25, 0x1000000, RZ ;  /* 0x0100000019197824 */ /* 0x000fe200078e00ff */
[----:B------:R-:W-:Y:S01]  /*45c0*/  BSSY.RECONVERGENT B0, `(.L_x_73) ;  /* 0x000004f000007945 */ /* 0x000fe20003800200 */
[----:B0-----:R-:W-:Y:S02]  /*45d0*/  LOP3.LUT R7, R22, 0x7f, RZ, 0xc0, !PT ;  /* 0x0000007f16077812 */ /* 0x001fe400078ec0ff */
[----:B------:R-:W-:-:S03]  /*45e0*/  LOP3.LUT R17, R17, 0x80, R22, 0x48, !PT ;  /* 0x0000008011117812 */ /* 0x000fc600078e4816 */
[----:B------:R-:W-:Y:S02]  /*45f0*/  IMAD.IADD R7, R16, 0x1, R7 ;  /* 0x0000000110077824 */ /* 0x000fe400078e0207 */
[----:B------:R-:W-:-:S03]  /*4600*/  IMAD.U32 R16, R23, 0x10000, RZ ;  /* 0x0001000017107824 */ /* 0x000fc600078e00ff */
[C---:B------:R-:W-:Y:S01]  /*4610*/  LOP3.LUT R26, R7.reuse, 0x7ffc, RZ, 0xc0, !PT ;  /* 0x00007ffc071a7812 */ /* 0x040fe200078ec0ff */
[----:B------:R-:W-:Y:S01]  /*4620*/  IMAD.SHL.U32 R7, R7, 0x8, RZ ;  /* 0x0000000807077824 */ /* 0x000fe200078e00ff */
[----:B------:R-:W-:-:S04]  /*4630*/  LOP3.LUT R16, R16, R25, RZ, 0xfc, !PT ;  /* 0x0000001910107212 */ /* 0x000fc800078efcff */
        /* <DEDUP_REMOVED lines=26> */
.L_x_77:
        /* <DEDUP_REMOVED lines=9> */
.L_x_76:
        /* <DEDUP_REMOVED lines=14> */
.L_x_78:
        /* <DEDUP_REMOVED lines=9> */
.L_x_74:
        /* <DEDUP_REMOVED lines=13> */
.L_x_75:
[----:B------:R-:W-:Y:S05]  /*4ab0*/  BSYNC.RECONVERGENT B0 ;  /* 0x0000000000007941 */ /* 0x000fea0003800200 */
.L_x_73:
[----:B------:R-:W-:Y:S01]  /*4ac0*/  SHF.R.S32.HI R24, RZ, 0x8, R22 ;  /* 0x00000008ff187819 */ /* 0x000fe20000011416 */
[----:B------:R-:W-:Y:S03]  /*4ad0*/  BSSY.RECONVERGENT B0, `(.L_x_79) ;  /* 0x000004d000007945 */ /* 0x000fe60003800200 */
[----:B------:R-:W-:Y:S02]  /*4ae0*/  LOP3.LUT R17, R24, 0x7f, RZ, 0xc0, !PT ;  /* 0x0000007f18117812 */ /* 0x000fe400078ec0ff */
[----:B------:R-:W-:Y:S02]  /*4af0*/  LOP3.LUT R11, R11, 0x80, R24, 0x48, !PT ;  /* 0x000000800b0b7812 */ /* 0x000fe400078e4818 */
[----:B------:R-:W-:Y:S01]  /*4b00*/  SHF.R.S32.HI R24, RZ, 0x8, R8 ;  /* 0x00000008ff187819 */ /* 0x000fe20000011408 */
        /* <DEDUP_REMOVED lines=28> */
.L_x_83:
        /* <DEDUP_REMOVED lines=9> */
.L_x_82:
        /* <DEDUP_REMOVED lines=14> */
.L_x_84:
        /* <DEDUP_REMOVED lines=9> */
.L_x_80:
        /* <DEDUP_REMOVED lines=13> */
.L_x_81:
[----:B------:R-:W-:Y:S05]  /*4fa0*/  BSYNC.RECONVERGENT B0 ;  /* 0x0000000000007941 */ /* 0x000fea0003800200 */
.L_x_79:
        /* <DEDUP_REMOVED lines=10> */
[----:B0-----:R-:W-:Y:S01]  /*5050*/  SHF.R.S32.HI R17, RZ, R11, R14 ;  /* 0x0000000bff117219 */ /* 0x001fe2000001140e */
[----:B------:R-:W-:-:S03]  /*5060*/  IMAD.SHL.U32 R11, R12, 0x100, RZ ;  /* 0x000001000c0b7824 */ /* 0x000fc600078e00ff */
        /* <DEDUP_REMOVED lines=22> */
.L_x_89:
        /* <DEDUP_REMOVED lines=9> */
.L_x_88:
        /* <DEDUP_REMOVED lines=14> */
.L_x_90:
        /* <DEDUP_REMOVED lines=9> */
.L_x_86:
        /* <DEDUP_REMOVED lines=13> */
.L_x_87:
[----:B------:R-:W-:Y:S05]  /*54a0*/  BSYNC.RECONVERGENT B0 ;  /* 0x0000000000007941 */ /* 0x000fea0003800200 */
.L_x_85:
[----:B------:R-:W-:Y:S01]  /*54b0*/  SHF.R.S32.HI R22, RZ, 0x18, R22 ;  /* 0x00000018ff167819 */ /* 0x000fe20000011416 */
[----:B------:R-:W-:Y:S03]  /*54c0*/  BSSY.RECONVERGENT B0, `(.L_x_91) ;  /* 0x000004d000007945 */ /* 0x000fe60003800200 */
[----:B------:R-:W-:Y:S02]  /*54d0*/  LOP3.LUT R13, R22, 0x7f, RZ, 0xc0, !PT ;  /* 0x0000007f160d7812 */ /* 0x000fe400078ec0ff */
[----:B------:R-:W-:-:S03]  /*54e0*/  LOP3.LUT R15, R15, 0x80, R22, 0x48, !PT ;  /* 0x000000800f0f7812 */ /* 0x000fc600078e4816 */
[----:B------:R-:W-:-:S05]  /*54f0*/  IMAD.IADD R13, R18, 0x1, R13 ;  /* 0x00000001120d7824 */ /* 0x000fca00078e020d */
[C---:B------:R-:W-:Y:S01]  /*5500*/  LOP3.LUT R14, R13.reuse, 0x7ffc, RZ, 0xc0, !PT ;  /* 0x00007ffc0d0e7812 */ /* 0x040fe200078ec0ff */
[----:B------:R-:W-:-:S05]  /*5510*/  IMAD.SHL.U32 R13, R13, 0x8, RZ ;  /* 0x000000080d0d7824 */ /* 0x000fca00078e00ff */
[----:B------:R-:W0:Y:S01]  /*5520*/  LDS R14, [R14+UR9] ;  /* 0x000000090e0e7984 */ /* 0x000e220008000800 */
[----:B------:R-:W-:-:S04]  /*5530*/  LOP3.LUT R13, R13, 0x18, RZ, 0xc0, !PT ;  /* 0x000000180d0d7812 */ /* 0x000fc800078ec0ff */
        /* <DEDUP_REMOVED lines=24> */
.L_x_95:
        /* <DEDUP_REMOVED lines=9> */
.L_x_94:
        /* <DEDUP_REMOVED lines=14> */
.L_x_96:
        /* <DEDUP_REMOVED lines=9> */
.L_x_92:
        /* <DEDUP_REMOVED lines=13> */
.L_x_93:
[----:B------:R-:W-:Y:S05]  /*5990*/  BSYNC.RECONVERGENT B0 ;  /* 0x0000000000007941 */ /* 0x000fea0003800200 */
.L_x_91:
[----:B------:R-:W-:Y:S02]  /*59a0*/  IMAD.SHL.U32 R8, R8, 0x1000000, RZ ;  /* 0x0100000008087824 */ /* 0x000fe400078e00ff */
[----:B------:R-:W-:-:S05]  /*59b0*/  IMAD.U32 R13, R12, 0x10000, RZ ;  /* 0x000100000c0d7824 */ /* 0x000fca00078e00ff */
[----:B------:R-:W-:-:S04]  /*59c0*/  LOP3.LUT R8, R13, R8, RZ, 0xfc, !PT ;  /* 0x000000080d087212 */ /* 0x000fc800078efcff */
[----:B------:R-:W-:Y:S01]  /*59d0*/  LOP3.LUT R8, R8, R11, R16, 0xfe, !PT ;  /* 0x0000000b08087212 */ /* 0x000fe200078efe10 */
[----:B------:R-:W-:Y:S06]  /*59e0*/  BRA.U UP1, `(.L_x_97) ;  /* 0xffffffad01a87547 */ /* 0x000fec000b83ffff */
[--C-:B------:R-:W-:Y:S01]  /*59f0*/  SHF.R.U32.HI R12, RZ, 0x18, R5.reuse ;  /* 0x00000018ff0c7819 */ /* 0x100fe20000011605 */
[----:B------:R-:W-:Y:S01]  /*5a00*/  BSSY.RECONVERGENT B0, `(.L_x_98) ;  /* 0x0000044000007945 */ /* 0x000fe20003800200 */
[----:B------:R-:W-:-:S04]  /*5a10*/  SHF.R.U32.HI R13, RZ, 0x10, R5 ;  /* 0x00000010ff0d7819 */ /* 0x000fc80000011605 */
[----:B------:R-:W-:-:S04]  /*5a20*/  LOP3.LUT R11, R12, R13, RZ, 0x3c, !PT ;  /* 0x0000000d0c0b7212 */ /* 0x000fc800078e3cff */
[----:B------:R-:W-:-:S13]  /*5a30*/  LOP3.LUT P0, RZ, R11, 0x80, RZ, 0xc0, !PT ;  /* 0x000000800bff7812 */ /* 0x000fda000780c0ff */
[----:B------:R-:W-:Y:S05]  /*5a40*/  @!P0 BRA `(.L_x_99) ;  /* 0x0000000000c88947 */ /* 0x000fea0003800000 */
[----:B------:R-:W-:Y:S01]  /*5a50*/  LOP3.LUT P0, RZ, R11, 0x7f, RZ, 0xc0, !PT ;  /* 0x0000007f0bff7812 */ /* 0x000fe2000780c0ff */
[----:B------:R-:W-:-:S12]  /*5a60*/  IMAD.MOV.U32 R11, RZ, RZ, RZ ;  /* 0x000000ffff0b7224 */ /* 0x000fd800078e00ff */
[----:B------:R-:W-:Y:S05]  /*5a70*/  @!P0 BRA `(.L_x_100) ;  /* 0x0000000000f08947 */ /* 0x000fea0003800000 */
[----:B------:R-:W-:-:S13]  /*5a80*/  ISETP.GT.AND P0, PT, R5, -0x1, PT ;  /* 0xffffffff0500780c */ /* 0x000fda0003f04270 */
[----:B------:R-:W-:Y:S05]  /*5a90*/  @P0 BRA `(.L_x_101) ;  /* 0x00000000005c0947 */ /* 0x000fea0003800000 */
[----:B------:R-:W-:Y:S02]  /*5aa0*/  LOP3.LUT R13, R13, 0x7f, RZ, 0xc0, !PT ;  /* 0x0000007f0d0d7812 */ /* 0x000fe400078ec0ff */
[----:B------:R-:W-:-:S04]  /*5ab0*/  LOP3.LUT R14, R12, 0x7f, RZ, 0xc0, !PT ;  /* 0x0000007f0c0e7812 */ /* 0x000fc800078ec0ff */
[----:B------:R-:W-:-:S13]  /*5ac0*/  ISETP.GT.U32.AND P0, PT, R13, R14, PT ;  /* 0x0000000e0d00720c */ /* 0x000fda0003f04070 */
[----:B------:R-:W-:Y:S05]  /*5ad0*/  @!P0 BRA `(.L_x_102) ;  /* 0x0000000000248947 */ /* 0x000fea0003800000 */
        /* <DEDUP_REMOVED lines=9> */
.L_x_102:
        /* <DEDUP_REMOVED lines=10> */
.L_x_101:
[----:B------:R-:W-:-:S04]  /*5c10*/  LOP3.LUT R11, R13, 0x7f, RZ, 0xc0, !PT ;  /* 0x0000007f0d0b7812 */ /* 0x000fc800078ec0ff */
[----:B------:R-:W-:-:S13]  /*5c20*/  ISETP.GT.U32.AND P0, PT, R12, R11, PT ;  /* 0x0000000b0c00720c */ /* 0x000fda0003f04070 */
[----:B------:R-:W-:Y:S05]  /*5c30*/  @!P0 BRA `(.L_x_103) ;  /* 0x0000000000248947 */ /* 0x000fea0003800000 */
        /* <DEDUP_REMOVED lines=9> */
.L_x_103:
[----:B------:R-:W-:Y:S01]  /*5cd0*/  IMAD R12, R11, 0x80, R12 ;  /* 0x000000800b0c7824 */ /* 0x000fe200078e020c */
[----:B------:R-:W-:-:S04]  /*5ce0*/  ULEA UR9, UR10, UR14, 0x18 ;  /* 0x0000000e0a097291 */ /* 0x000fc8000f8ec0ff */
[C---:B------:R-:W-:Y:S01]  /*5cf0*/  LOP3.LUT R13, R12.reuse, 0x7ffc, RZ, 0xc0, !PT ;  /* 0x00007ffc0c0d7812 */ /* 0x040fe200078ec0ff */
[----:B------:R-:W-:-:S05]  /*5d00*/  IMAD.SHL.U32 R12, R12, 0x8, RZ ;  /* 0x000000080c0c7824 */ /* 0x000fca00078e00ff */
[----:B------:R-:W0:Y:S01]  /*5d10*/  LDS R13, [R13+UR9] ;  /* 0x000000090d0d7984 */ /* 0x000e220008000800 */
[----:B------:R-:W-:-:S04]  /*5d20*/  LOP3.LUT R12, R12, 0x18, RZ, 0xc0, !PT ;  /* 0x000000180c0c7812 */ /* 0x000fc800078ec0ff */
[----:B0-----:R-:W-:-:S04]  /*5d30*/  SHF.R.S32.HI R12, RZ, R12, R13 ;  /* 0x0000000cff0c7219 */ /* 0x001fc8000001140d */
[----:B------:R-:W-:-:S04]  /*5d40*/  LOP3.LUT R12, R12, 0xff, RZ, 0xc0, !PT ;  /* 0x000000ff0c0c7812 */ /* 0x000fc800078ec0ff */
[----:B------:R-:W-:Y:S01]  /*5d50*/  LOP3.LUT R11, R12, 0x80, RZ, 0x3c, !PT ;  /* 0x000000800c0b7812 */ /* 0x000fe200078e3cff */
[----:B------:R-:W-:Y:S06]  /*5d60*/  BRA `(.L_x_100) ;  /* 0x0000000000347947 */ /* 0x000fec0003800000 */
.L_x_99:
        /* <DEDUP_REMOVED lines=13> */
.L_x_100:
[----:B------:R-:W-:Y:S05]  /*5e40*/  BSYNC.RECONVERGENT B0 ;  /* 0x0000000000007941 */ /* 0x000fea0003800200 */
.L_x_98:
[----:B------:R-:W-:Y:S01]  /*5e50*/  SHF.R.U32.HI R14, RZ, 0x8, R5 ;  /* 0x00000008ff0e7819 */ /* 0x000fe20000011605 */
[----:B------:R-:W-:Y:S03]  /*5e60*/  BSSY.RECONVERGENT B0, `(.L_x_104) ;  /* 0x0000044000007945 */ /* 0x000fe60003800200 */
[----:B------:R-:W-:-:S04]  /*5e70*/  LOP3.LUT R12, R11, R14, RZ, 0x3c, !PT ;  /* 0x0000000e0b0c7212 */ /* 0x000fc800078e3cff */
[----:B------:R-:W-:-:S13]  /*5e80*/  LOP3.LUT P0, RZ, R12, 0x80, RZ, 0xc0, !PT ;  /* 0x000000800cff7812 */ /* 0x000fda000780c0ff */
[----:B------:R-:W-:Y:S05]  /*5e90*/  @!P0 BRA `(.L_x_105) ;  /* 0x0000000000cc8947 */ /* 0x000fea0003800000 */
[----:B------:R-:W-:Y:S01]  /*5ea0*/  LOP3.LUT P0, RZ, R12, 0x7f, RZ, 0xc0, !PT ;  /* 0x0000007f0cff7812 */ /* 0x000fe2000780c0ff */
        /* <DEDUP_REMOVED lines=17> */
.L_x_108:
        /* <DEDUP_REMOVED lines=10> */
.L_x_107:
        /* <DEDUP_REMOVED lines=13> */
.L_x_109:
        /* <DEDUP_REMOVED lines=10> */
.L_x_105:
        /* <DEDUP_REMOVED lines=13> */
.L_x_106:
[----:B------:R-:W-:Y:S05]  /*62a0*/  BSYNC.RECONVERGENT B0 ;  /* 0x0000000000007941 */ /* 0x000fea0003800200 */
.L_x_104:
[----:B------:R-:W-:Y:S01]  /*62b0*/  LOP3.LUT R5, R12, R5, RZ, 0x3c, !PT ;  /* 0x000000050c057212 */ /* 0x000fe200078e3cff */
[----:B------:R-:W-:Y:S03]  /*62c0*/  BSSY.RECONVERGENT B0, `(.L_x_110) ;  /* 0x0000043000007945 */ /* 0x000fe60003800200 */
        /* <DEDUP_REMOVED lines=20> */
.L_x_114:
        /* <DEDUP_REMOVED lines=10> */
.L_x_113:
        /* <DEDUP_REMOVED lines=13> */
.L_x_115:
        /* <DEDUP_REMOVED lines=10> */
.L_x_111:
        /* <DEDUP_REMOVED lines=13> */
.L_x_112:
[----:B------:R-:W-:Y:S05]  /*66f0*/  BSYNC.RECONVERGENT B0 ;  /* 0x0000000000007941 */ /* 0x000fea0003800200 */
.L_x_110:
        /* <DEDUP_REMOVED lines=25> */
.L_x_120:
        /* <DEDUP_REMOVED lines=9> */
.L_x_119:
[----:B------:R-:W-:-:S04]  /*6920*/  LOP3.LUT R12, R12, 0x7f, RZ, 0xc0, !PT ;  /* 0x0000007f0c0c7812 */ /* 0x000fc800078ec0ff */
[----:B------:R-:W-:-:S13]  /*6930*/  ISETP.GT.U32.AND P0, PT, R13, R12, PT ;  /* 0x0000000c0d00720c */ /* 0x000fda0003f04070 */
[----:B------:R-:W-:Y:S05]  /*6940*/  @P0 BRA `(.L_x_121) ;  /* 0x0000000000280947 */ /* 0x000fea0003800000 */
        /* <DEDUP_REMOVED lines=10> */
.L_x_121:
        /* <DEDUP_REMOVED lines=9> */
.L_x_117:
        /* <DEDUP_REMOVED lines=13> */
.L_x_118:
[----:B------:R-:W-:Y:S05]  /*6b50*/  BSYNC.RECONVERGENT B0 ;  /* 0x0000000000007941 */ /* 0x000fea0003800200 */
.L_x_116:
        /* <DEDUP_REMOVED lines=24> */
.L_x_126:
        /* <DEDUP_REMOVED lines=9> */
.L_x_125:
        /* <DEDUP_REMOVED lines=14> */
.L_x_127:
        /* <DEDUP_REMOVED lines=9> */
.L_x_123:
        /* <DEDUP_REMOVED lines=13> */
.L_x_124:
[----:B------:R-:W-:Y:S05]  /*6fb0*/  BSYNC.RECONVERGENT B0 ;  /* 0x0000000000007941 */ /* 0x000fea0003800200 */
.L_x_122:
        /* <DEDUP_REMOVED lines=23> */
.L_x_132:
        /* <DEDUP_REMOVED lines=9> */
.L_x_131:
        /* <DEDUP_REMOVED lines=14> */
.L_x_133:
        /* <DEDUP_REMOVED lines=9> */
.L_x_129:
        /* <DEDUP_REMOVED lines=13> */
.L_x_130:
[----:B------:R-:W-:Y:S05]  /*7400*/  BSYNC.RECONVERGENT B0 ;  /* 0x0000000000007941 */ /* 0x000fea0003800200 */
.L_x_128:
[--C-:B------:R-:W-:Y:S01]  /*7410*/  SHF.R.U32.HI R13, RZ, 0x18, R7.reuse ;  /* 0x00000018ff0d7819 */ /* 0x100fe20000011607 */
[----:B------:R-:W-:Y:S01]  /*7420*/  BSSY.RECONVERGENT B0, `(.L_x_134) ;  /* 0x0000045000007945 */ /* 0x000fe20003800200 */
[----:B------:R-:W-:Y:S01]  /*7430*/  SHF.R.U32.HI R12, RZ, 0x10, R7 ;  /* 0x00000010ff0c7819 */ /* 0x000fe20000011607 */
[----:B------:R-:W-:-:S03]  /*7440*/  IMAD.SHL.U32 R6, R6, 0x100, RZ ;  /* 0x0000010006067824 */ /* 0x000fc600078e00ff */
        /* <DEDUP_REMOVED lines=22> */
.L_x_138:
        /* <DEDUP_REMOVED lines=9> */
.L_x_137:
        /* <DEDUP_REMOVED lines=13> */
.L_x_139:
        /* <DEDUP_REMOVED lines=9> */
.L_x_135:
        /* <DEDUP_REMOVED lines=13> */
.L_x_136:
[----:B------:R-:W-:Y:S05]  /*7870*/  BSYNC.RECONVERGENT B0 ;  /* 0x0000000000007941 */ /* 0x000fea0003800200 */
.L_x_134:
        /* <DEDUP_REMOVED lines=24> */
.L_x_144:
        /* <DEDUP_REMOVED lines=9> */
.L_x_143:
        /* <DEDUP_REMOVED lines=14> */
.L_x_145:
        /* <DEDUP_REMOVED lines=9> */
.L_x_141:
        /* <DEDUP_REMOVED lines=13> */
.L_x_142:
[----:B------:R-:W-:Y:S05]  /*7cd0*/  BSYNC.RECONVERGENT B0 ;  /* 0x0000000000007941 */ /* 0x000fea0003800200 */
.L_x_140:
        /* <DEDUP_REMOVED lines=23> */
.L_x_150:
        /* <DEDUP_REMOVED lines=9> */
.L_x_149:
        /* <DEDUP_REMOVED lines=14> */
.L_x_151:
        /* <DEDUP_REMOVED lines=9> */
.L_x_147:
        /* <DEDUP_REMOVED lines=13> */
.L_x_148:
[----:B------:R-:W-:Y:S05]  /*8120*/  BSYNC.RECONVERGENT B0 ;  /* 0x0000000000007941 */ /* 0x000fea0003800200 */
.L_x_146:
        /* <DEDUP_REMOVED lines=25> */
.L_x_156:
        /* <DEDUP_REMOVED lines=9> */
.L_x_155:
        /* <DEDUP_REMOVED lines=13> */
.L_x_157:
        /* <DEDUP_REMOVED lines=9> */
.L_x_153:
        /* <DEDUP_REMOVED lines=13> */
.L_x_154:
[----:B------:R-:W-:Y:S05]  /*8580*/  BSYNC.RECONVERGENT B0 ;  /* 0x0000000000007941 */ /* 0x000fea0003800200 */
.L_x_152:
        /* <DEDUP_REMOVED lines=24> */
.L_x_162:
        /* <DEDUP_REMOVED lines=9> */
.L_x_161:
        /* <DEDUP_REMOVED lines=14> */
.L_x_163:
        /* <DEDUP_REMOVED lines=9> */
.L_x_159:
        /* <DEDUP_REMOVED lines=13> */
.L_x_160:
[----:B------:R-:W-:Y:S05]  /*89e0*/  BSYNC.RECONVERGENT B0 ;  /* 0x0000000000007941 */ /* 0x000fea0003800200 */
.L_x_158:
        /* <DEDUP_REMOVED lines=23> */
.L_x_168:
        /* <DEDUP_REMOVED lines=9> */
.L_x_167:
        /* <DEDUP_REMOVED lines=14> */
.L_x_169:
        /* <DEDUP_REMOVED lines=9> */
.L_x_165:
        /* <DEDUP_REMOVED lines=13> */
.L_x_166:
[----:B------:R-:W-:Y:S05]  /*8e30*/  BSYNC.RECONVERGENT B0 ;  /* 0x0000000000007941 */ /* 0x000fea0003800200 */
.L_x_164:
[----:B------:R-:W-:Y:S01]  /*8e40*/  IMAD.SHL.U32 R8, R8, 0x1000000, RZ ;  /* 0x0100000008087824 */ /* 0x000fe200078e00ff */
[----:B------:R-:W-:Y:S01]  /*8e50*/  BSSY.RECONVERGENT B0, `(.L_x_170) ;  /* 0x0000047000007945 */ /* 0x000fe20003800200 */
[----:B------:R-:W-:-:S05]  /*8e60*/  IMAD.U32 R7, R7, 0x10000, RZ ;  /* 0x0001000007077824 */ /* 0x000fca00078e00ff */
[----:B------:R-:W-:-:S04]  /*8e70*/  LOP3.LUT R7, R7, R8, RZ, 0xfc, !PT ;  /* 0x0000000807077212 */ /* 0x000fc800078efcff */
[----:B------:R-:W-:-:S04]  /*8e80*/  LOP3.LUT R7, R7, R6, R5, 0xfe, !PT ;  /* 0x0000000607077212 */ /* 0x000fc800078efe05 */
        /* <DEDUP_REMOVED lines=21> */
.L_x_174:
        /* <DEDUP_REMOVED lines=10> */
.L_x_173:
        /* <DEDUP_REMOVED lines=13> */
.L_x_175:
        /* <DEDUP_REMOVED lines=10> */
.L_x_171:
        /* <DEDUP_REMOVED lines=13> */
.L_x_172:
[----:B------:R-:W-:Y:S05]  /*92c0*/  BSYNC.RECONVERGENT B0 ;  /* 0x0000000000007941 */ /* 0x000fea0003800200 */
.L_x_170:
[----:B------:R-:W-:Y:S01]  /*92d0*/  SHF.R.S32.HI R10, RZ, 0x8, R4 ;  /* 0x00000008ff0a7819 */ /* 0x000fe20000011404 */
[----:B------:R-:W-:Y:S01]  /*92e0*/  BSSY.RECONVERGENT B0, `(.L_x_176) ;  /* 0x0000045000007945 */ /* 0x000fe20003800200 */
[----:B------:R-:W-:-:S04]  /*92f0*/  SHF.R.S32.HI R11, RZ, 0x8, R7 ;  /* 0x00000008ff0b7819 */ /* 0x000fc80000011407 */
        /* <DEDUP_REMOVED lines=22> */
.L_x_180:
        /* <DEDUP_REMOVED lines=9> */
.L_x_179:
        /* <DEDUP_REMOVED lines=14> */
.L_x_181:
        /* <DEDUP_REMOVED lines=9> */
.L_x_177:
        /* <DEDUP_REMOVED lines=13> */
.L_x_178:
[----:B------:R-:W-:Y:S05]  /*9730*/  BSYNC.RECONVERGENT B0 ;  /* 0x0000000000007941 */ /* 0x000fea0003800200 */
.L_x_176:
[----:B------:R-:W-:Y:S01]  /*9740*/  SHF.R.S32.HI R10, RZ, 0x10, R4 ;  /* 0x00000010ff0a7819 */ /* 0x000fe20000011404 */
[----:B------:R-:W-:Y:S01]  /*9750*/  IMAD.SHL.U32 R5, R5, 0x100, RZ ;  /* 0x0000010005057824 */ /* 0x000fe200078e00ff */
[----:B------:R-:W-:Y:S01]  /*9760*/  SHF.R.S32.HI R11, RZ, 0x10, R7 ;  /* 0x00000010ff0b7819 */ /* 0x000fe20000011407 */
[----:B------:R-:W-:Y:S03]  /*9770*/  BSSY.RECONVERGENT B0, `(.L_x_182) ;  /* 0x0000045000007945 */ /* 0x000fe60003800200 */
[----:B------:R-:W-:Y:S02]  /*9780*/  LOP3.LUT R8, R10, R11, RZ, 0x3c, !PT ;  /* 0x0000000b0a087212 */ /* 0x000fe400078e3cff */
[----:B------:R-:W-:Y:S02]  /*9790*/  LOP3.LUT R6, R5, R6, RZ, 0xfc, !PT ;  /* 0x0000000605067212 */ /* 0x000fe400078efcff */
        /* <DEDUP_REMOVED lines=21> */
.L_x_186:
        /* <DEDUP_REMOVED lines=9> */
.L_x_185:
        /* <DEDUP_REMOVED lines=14> */
.L_x_187:
        /* <DEDUP_REMOVED lines=9> */
.L_x_183:
        /* <DEDUP_REMOVED lines=13> */
.L_x_184:
[----:B------:R-:W-:Y:S05]  /*9bc0*/  BSYNC.RECONVERGENT B0 ;  /* 0x0000000000007941 */ /* 0x000fea0003800200 */
.L_x_182:
[----:B------:R-:W-:Y:S01]  /*9bd0*/  SHF.R.S32.HI R11, RZ, 0x18, R4 ;  /* 0x00000018ff0b7819 */ /* 0x000fe20000011404 */
[----:B------:R-:W-:Y:S01]  /*9be0*/  IMAD.U32 R5, R5, 0x10000, RZ ;  /* 0x0001000005057824 */ /* 0x000fe200078e00ff */
        /* <DEDUP_REMOVED lines=25> */
.L_x_192:
        /* <DEDUP_REMOVED lines=9> */
.L_x_191:
        /* <DEDUP_REMOVED lines=13> */
.L_x_193:
        /* <DEDUP_REMOVED lines=9> */
.L_x_189:
        /* <DEDUP_REMOVED lines=13> */
.L_x_190:
[----:B------:R-:W-:Y:S05]  /*a040*/  BSYNC.RECONVERGENT B0 ;  /* 0x0000000000007941 */ /* 0x000fea0003800200 */
.L_x_188:
[----:B------:R-:W-:Y:S01]  /*a050*/  BAR.SYNC.DEFER_BLOCKING 0x0 ;  /* 0x0000000000007b1d */ /* 0x000fe20000010000 */
[----:B------:R-:W-:-:S05]  /*a060*/  IMAD.SHL.U32 R5, R4, 0x1000000, RZ ;  /* 0x0100000004057824 */ /* 0x000fca00078e00ff */
[----:B------:R-:W-:Y:S01]  /*a070*/  LOP3.LUT R4, R5, R6, RZ, 0xfc, !PT ;  /* 0x0000000605047212 */ /* 0x000fe200078efcff */
[----:B------:R-:W-:Y:S06]  /*a080*/  BRA.U !UP0, `(.L_x_194) ;  /* 0xffffff6508887547 */ /* 0x000fec000b83ffff */
.L_x_0:
[----:B------:R-:W1:Y:S01]  /*a090*/  S2R R2, SR_TID.Y ;  /* 0x0000000000027919 */ /* 0x000e620000002200 */
[----:B------:R-:W2:Y:S01]  /*a0a0*/  LDCU UR10, c[0x0][0x3a0] ;  /* 0x00007400ff0a77ac */ /* 0x000ea20008000800 */
[----:B0-----:R-:W0:Y:S01]  /*a0b0*/  LDC.64 R6, c[0x0][0x390] ;  /* 0x0000e400ff067b82 */ /* 0x001e220000000a00 */
[----:B------:R-:W3:Y:S01]  /*a0c0*/  S2R R0, SR_TID.X ;  /* 0x0000000000007919 */ /* 0x000ee20000002100 */
[----:B--2---:R-:W-:-:S04]  /*a0d0*/  USHF.R.S32.HI UR9, URZ, 0x1f, UR10 ;  /* 0x0000001fff097899 */ /* 0x004fc8000801140a */
[----:B------:R-:W-:-:S04]  /*a0e0*/  ULEA.HI UR9, UR9, UR10, URZ, 0x2 ;  /* 0x0000000a09097291 */ /* 0x000fc8000f8f10ff */
[----:B------:R-:W-:Y:S01]  /*a0f0*/  USHF.R.S32.HI UR9, URZ, 0x2, UR9 ;  /* 0x00000002ff097899 */ /* 0x000fe20008011409 */
[----:B-1----:R-:W-:Y:S02]  /*a100*/  IMAD.IADD R3, R3, 0x1, R2 ;  /* 0x0000000103037824 */ /* 0x002fe400078e0202 */
[----:B---3--:R-:W-:-:S04]  /*a110*/  VIADD R0, R0, UR5 ;  /* 0x0000000500007c36 */ /* 0x008fc80008000000 */
[----:B------:R-:W-:-:S04]  /*a120*/  IMAD R3, R0, UR9, R3 ;  /* 0x0000000900037c24 */ /* 0x000fc8000f8e0203 */
[----:B0-----:R-:W-:-:S05]  /*a130*/  IMAD.WIDE R2, R3, 0x4, R6 ;  /* 0x0000000403027825 */ /* 0x001fca00078e0206 */
[----:B------:R-:W-:Y:S01]  /*a140*/  STG.E desc[UR12][R2.64], R4 ;  /* 0x0000000402007986 */ /* 0x000fe2000c10190c */
[----:B------:R-:W-:Y:S05]  /*a150*/  EXIT ;  /* 0x000000000000794d */ /* 0x000fea0003800000 */
.L_x_195:
[----:B------:R-:W-:-:S00]  /*a160*/  BRA `(.L_x_195) ;  /* 0xfffffffc00fc7947 */ /* 0x000fc0000383ffff */
[----:B------:R-:W-:-:S00]  /*a170*/  NOP ;  /* 0x0000000000007918 */ /* 0x000fc00000000000 */
        /* <DEDUP_REMOVED lines=8> */
.L_x_196:


//--------------------- .nv.shared._Z8matmulf8PiS_S_iiiS_S_ --------------------------
	.section	.nv.shared._Z8matmulf8PiS_S_iiiS_S_,"aw",@nobits
	.sectionflags	@""
	.align	4
.nv.shared._Z8matmulf8PiS_S_iiiS_S_:
	.zero		35840


//--------------------- .nv.shared.reserved.0     --------------------------
	.section	.nv.shared.reserved.0,"aw",@nobits
	.weak		__nv_reservedSMEM_offset_0_alias
	.size		__nv_reservedSMEM_offset_0_alias, 0, 64
	.other		__nv_reservedSMEM_offset_0_alias,@"STO_CUDA_RESERVED_SHARED STV_DEFAULT"
__nv_reservedSMEM_offset_0_alias:
	.zero		0
	.zero		64


//--------------------- .nv.constant0._Z8matmulf8PiS_S_iiiS_S_ --------------------------
	.section	.nv.constant0._Z8matmulf8PiS_S_iiiS_S_,"a",@progbits
	.sectionflags	@""
	.align	4
.nv.constant0._Z8matmulf8PiS_S_iiiS_S_:
	.zero		952


//--------------------- SYMBOLS --------------------------

	.type		.nv.reservedSmem.offset0,@object
	.size		.nv.reservedSmem.offset0,0x4
	.type		.nv.reservedSmem.cap,@object
	.size		.nv.reservedSmem.cap,0x4
